	.headerflags	@"EF_CUDA_TEXMODE_UNIFIED EF_CUDA_64BIT_ADDRESS EF_CUDA_ACCELERATORS EF_CUDA_SM90 EF_CUDA_VIRTUAL_SM(EF_CUDA_SM90)"
	.elftype	@"ET_EXEC"


//--------------------- .nv.info                  --------------------------
	.section	.nv.info,"",@"SHT_CUDA_INFO"
	.align	4


	//----- nvinfo : EIATTR_REGCOUNT
	.align		4
        /*0000*/ 	.byte	0x04, 0x2f
        /*0002*/ 	.short	(.L_3 - .L_2)
	.align		4
.L_2:
        /*0004*/ 	.word	index@(triton_poi_fused_cos_div_mul_sin_0)
        /*0008*/ 	.word	0x00000020


	//----- nvinfo : EIATTR_MIN_STACK_SIZE
	.align		4
.L_3:
        /*000c*/ 	.byte	0x04, 0x12
        /*000e*/ 	.short	(.L_5 - .L_4)
	.align		4
.L_4:
        /*0010*/ 	.word	index@(triton_poi_fused_cos_div_mul_sin_0)
        /*0014*/ 	.word	0x00000020


	//----- nvinfo : EIATTR_FRAME_SIZE
	.align		4
.L_5:
        /*0018*/ 	.byte	0x04, 0x11
        /*001a*/ 	.short	(.L_7 - .L_6)
	.align		4
.L_6:
        /*001c*/ 	.word	index@(triton_poi_fused_cos_div_mul_sin_0)
        /*0020*/ 	.word	0x00000020


	//----- nvinfo : EIATTR_MIN_STACK_SIZE
	.align		4
.L_7:
        /*0024*/ 	.byte	0x04, 0x12
        /*0026*/ 	.short	(.L_9 - .L_8)
	.align		4
.L_8:
        /*0028*/ 	.word	index@(triton_poi_fused_cos_div_mul_sin_0)
        /*002c*/ 	.word	0x00000020
.L_9:


//--------------------- .nv.info.triton_poi_fused_cos_div_mul_sin_0 --------------------------
	.section	.nv.info.triton_poi_fused_cos_div_mul_sin_0,"",@"SHT_CUDA_INFO"
	.sectionflags	@""
	.align	4


	//----- nvinfo : EIATTR_CUDA_API_VERSION
	.align		4
        /*0000*/ 	.byte	0x04, 0x37
        /*0002*/ 	.short	(.L_11 - .L_10)
.L_10:
        /*0004*/ 	.word	0x0000007c


	//----- nvinfo : EIATTR_KPARAM_INFO
	.align		4
.L_11:
        /*0008*/ 	.byte	0x04, 0x17
        /*000a*/ 	.short	(.L_13 - .L_12)
.L_12:
        /*000c*/ 	.word	0x00000000
        /*0010*/ 	.short	0x000a
        /*0012*/ 	.short	0x0050
        /*0014*/ 	.byte	0x00, 0xf0, 0x11, 0x00


	//----- nvinfo : EIATTR_KPARAM_INFO
	.align		4
.L_13:
        /*0018*/ 	.byte	0x04, 0x17
        /*001a*/ 	.short	(.L_15 - .L_14)
.L_14:
        /*001c*/ 	.word	0x00000000
        /*0020*/ 	.short	0x0009
        /*0022*/ 	.short	0x0048
        /*0024*/ 	.byte	0x00, 0xf4, 0x21, 0x00


	//----- nvinfo : EIATTR_KPARAM_INFO
	.align		4
.L_15:
        /*0028*/ 	.byte	0x04, 0x17
        /*002a*/ 	.short	(.L_17 - .L_16)
.L_16:
        /*002c*/ 	.word	0x00000000
        /*0030*/ 	.short	0x0008
        /*0032*/ 	.short	0x0040
        /*0034*/ 	.byte	0x00, 0xf4, 0x21, 0x00


	//----- nvinfo : EIATTR_KPARAM_INFO
	.align		4
.L_17:
        /*0038*/ 	.byte	0x04, 0x17
        /*003a*/ 	.short	(.L_19 - .L_18)
.L_18:
        /*003c*/ 	.word	0x00000000
        /*0040*/ 	.short	0x0007
        /*0042*/ 	.short	0x0038
        /*0044*/ 	.byte	0x00, 0xf4, 0x21, 0x00


	//----- nvinfo : EIATTR_KPARAM_INFO
	.align		4
.L_19:
        /*0048*/ 	.byte	0x04, 0x17
        /*004a*/ 	.short	(.L_21 - .L_20)
.L_20:
        /*004c*/ 	.word	0x00000000
        /*0050*/ 	.short	0x0006
        /*0052*/ 	.short	0x0030
        /*0054*/ 	.byte	0x00, 0xf4, 0x21, 0x00


	//----- nvinfo : EIATTR_KPARAM_INFO
	.align		4
.L_21:
        /*0058*/ 	.byte	0x04, 0x17
        /*005a*/ 	.short	(.L_23 - .L_22)
.L_22:
        /*005c*/ 	.word	0x00000000
        /*0060*/ 	.short	0x0005
        /*0062*/ 	.short	0x0028
        /*0064*/ 	.byte	0x00, 0xf4, 0x21, 0x00


	//----- nvinfo : EIATTR_KPARAM_INFO
	.align		4
.L_23:
        /*0068*/ 	.byte	0x04, 0x17
        /*006a*/ 	.short	(.L_25 - .L_24)
.L_24:
        /*006c*/ 	.word	0x00000000
        /*0070*/ 	.short	0x0004
        /*0072*/ 	.short	0x0020
        /*0074*/ 	.byte	0x00, 0xf4, 0x21, 0x00


	//----- nvinfo : EIATTR_KPARAM_INFO
	.align		4
.L_25:
        /*0078*/ 	.byte	0x04, 0x17
        /*007a*/ 	.short	(.L_27 - .L_26)
.L_26:
        /*007c*/ 	.word	0x00000000
        /*0080*/ 	.short	0x0003
        /*0082*/ 	.short	0x0018
        /*0084*/ 	.byte	0x00, 0xf4, 0x21, 0x00


	//----- nvinfo : EIATTR_KPARAM_INFO
	.align		4
.L_27:
        /*0088*/ 	.byte	0x04, 0x17
        /*008a*/ 	.short	(.L_29 - .L_28)
.L_28:
        /*008c*/ 	.word	0x00000000
        /*0090*/ 	.short	0x0002
        /*0092*/ 	.short	0x0010
        /*0094*/ 	.byte	0x00, 0xf4, 0x21, 0x00


	//----- nvinfo : EIATTR_KPARAM_INFO
	.align		4
.L_29:
        /*0098*/ 	.byte	0x04, 0x17
        /*009a*/ 	.short	(.L_31 - .L_30)
.L_30:
        /*009c*/ 	.word	0x00000000
        /*00a0*/ 	.short	0x0001
        /*00a2*/ 	.short	0x0008
        /*00a4*/ 	.byte	0x00, 0xf4, 0x21, 0x00


	//----- nvinfo : EIATTR_KPARAM_INFO
	.align		4
.L_31:
        /*00a8*/ 	.byte	0x04, 0x17
        /*00aa*/ 	.short	(.L_33 - .L_32)
.L_32:
        /*00ac*/ 	.word	0x00000000
        /*00b0*/ 	.short	0x0000
        /*00b2*/ 	.short	0x0000
        /*00b4*/ 	.byte	0x00, 0xf4, 0x21, 0x00


	//----- nvinfo : EIATTR_SPARSE_MMA_MASK
	.align		4
.L_33:
        /*00b8*/ 	.byte	0x03, 0x50
        /*00ba*/ 	.short	0x0000


	//----- nvinfo : EIATTR_MAXREG_COUNT
	.align		4
        /*00bc*/ 	.byte	0x03, 0x1b
        /*00be*/ 	.short	0x00ff


	//----- nvinfo : EIATTR_EXIT_INSTR_OFFSETS
	.align		4
        /*00c0*/ 	.byte	0x04, 0x1c
        /*00c2*/ 	.short	(.L_35 - .L_34)


	//   ....[0]....
.L_34:
        /*00c4*/ 	.word	0x00005bf0


	//   ....[1]....
        /*00c8*/ 	.word	0x00005c10


	//----- nvinfo : EIATTR_REQNTID
	.align		4
.L_35:
        /*00cc*/ 	.byte	0x04, 0x10
        /*00ce*/ 	.short	(.L_37 - .L_36)
.L_36:
        /*00d0*/ 	.word	0x00000080
        /*00d4*/ 	.word	0x00000001
        /*00d8*/ 	.word	0x00000001


	//----- nvinfo : EIATTR_CRS_STACK_SIZE
	.align		4
.L_37:
        /*00dc*/ 	.byte	0x04, 0x1e
        /*00de*/ 	.short	(.L_39 - .L_38)
.L_38:
        /*00e0*/ 	.word	0x00000000


	//----- nvinfo : EIATTR_CBANK_PARAM_SIZE
	.align		4
.L_39:
        /*00e4*/ 	.byte	0x03, 0x19
        /*00e6*/ 	.short	0x0054


	//----- nvinfo : EIATTR_PARAM_CBANK
	.align		4
        /*00e8*/ 	.byte	0x04, 0x0a
        /*00ea*/ 	.short	(.L_41 - .L_40)
	.align		4
.L_40:
        /*00ec*/ 	.word	index@(.nv.constant0.triton_poi_fused_cos_div_mul_sin_0)
        /*00f0*/ 	.short	0x0210
        /*00f2*/ 	.short	0x0054


	//----- nvinfo : EIATTR_SW_WAR
	.align		4
.L_41:
        /*00f4*/ 	.byte	0x04, 0x36
        /*00f6*/ 	.short	(.L_43 - .L_42)
.L_42:
        /*00f8*/ 	.word	0x00000008
.L_43:


//--------------------- .nv.callgraph             --------------------------
	.section	.nv.callgraph,"",@"SHT_CUDA_CALLGRAPH"
	.align	4
	.sectionentsize	8
	.align		4
        /*0000*/ 	.word	0x00000000
	.align		4
        /*0004*/ 	.word	0xffffffff
	.align		4
        /*0008*/ 	.word	0x00000000
	.align		4
        /*000c*/ 	.word	0xfffffffe
	.align		4
        /*0010*/ 	.word	0x00000000
	.align		4
        /*0014*/ 	.word	0xfffffffd
	.align		4
        /*0018*/ 	.word	0x00000000
	.align		4
        /*001c*/ 	.word	0xfffffffc


//--------------------- .nv.constant4             --------------------------
	.section	.nv.constant4,"a",@progbits
	.align	8
	.align		8
.nv.constant4:
        /*0000*/ 	.dword	_$_str
	.align		8
        /*0008*/ 	.dword	__cudart_i2opi_f


//--------------------- .text.triton_poi_fused_cos_div_mul_sin_0 --------------------------
	.section	.text.triton_poi_fused_cos_div_mul_sin_0,"ax",@progbits
	.sectionflags	@"SHF_BARRIERS=1"
	.align	128
        .global         triton_poi_fused_cos_div_mul_sin_0
        .type           triton_poi_fused_cos_div_mul_sin_0,@function
        .size           triton_poi_fused_cos_div_mul_sin_0,(.L_x_51 - triton_poi_fused_cos_div_mul_sin_0)
        .other          triton_poi_fused_cos_div_mul_sin_0,@"STO_CUDA_ENTRY STV_DEFAULT"
triton_poi_fused_cos_div_mul_sin_0:
.text.triton_poi_fused_cos_div_mul_sin_0:
[----:B------:R-:W0:Y:S01]  /*0000*/  LDC R1, c[0x0][0x28] ;  /* 0x00000a00ff017b82 */ /* 0x000e220000000800 */
[----:B------:R-:W1:Y:S01]  /*0010*/  S2R R0, SR_TID.X ;  /* 0x0000000000007919 */ /* 0x000e620000002100 */
[----:B------:R-:W-:Y:S01]  /*0020*/  ULDC.64 UR6, c[0x0][0x208] ;  /* 0x0000820000067ab9 */ /* 0x000fe20000000a00 */
[----:B------:R-:W-:Y:S01]  /*0030*/  BSSY B0, `(.L_x_0) ;  /* 0x000000c000007945 */ /* 0x000fe20003800000 */
[----:B0-----:R-:W-:Y:S01]  /*0040*/  VIADD R1, R1, 0xffffffe0 ;  /* 0xffffffe001017836 */ /* 0x001fe20000000000 */
[----:B------:R-:W0:Y:S01]  /*0050*/  S2R R27, SR_CTAID.X ;  /* 0x00000000001b7919 */ /* 0x000e220000002500 */
[----:B------:R-:W-:Y:S01]  /*0060*/  CS2R R20, SRZ ;  /* 0x0000000000147805 */ /* 0x000fe2000001ff00 */
[----:B-1----:R-:W-:-:S05]  /*0070*/  IMAD.SHL.U32 R0, R0, 0x2, RZ ;  /* 0x0000000200007824 */ /* 0x002fca00078e00ff */
[----:B------:R-:W-:-:S04]  /*0080*/  LOP3.LUT R0, R0, 0xfe, RZ, 0xc0, !PT ;  /* 0x000000fe00007812 */ /* 0x000fc800078ec0ff */
[----:B0-----:R-:W-:-:S04]  /*0090*/  PRMT R3, R0, 0x6540, R27 ;  /* 0x0000654000037816 */ /* 0x001fc8000000001b */
[----:B------:R-:W-:-:S13]  /*00a0*/  ISETP.GE.AND P1, PT, R3, 0x100, PT ;  /* 0x000001000300780c */ /* 0x000fda0003f26270 */
[----:B------:R-:W-:Y:S05]  /*00b0*/  @P1 BRA `(.L_x_1) ;  /* 0x00000000000c1947 */ /* 0x000fea0003800000 */
[----:B------:R-:W0:Y:S02]  /*00c0*/  LDC.64 R20, c[0x0][0x210] ;  /* 0x00008400ff147b82 */ /* 0x000e240000000a00 */
[----:B0-----:R-:W-:-:S06]  /*00d0*/  IMAD.WIDE R20, R3, 0x4, R20 ;  /* 0x0000000403147825 */ /* 0x001fcc00078e0214 */
[----:B------:R-:W5:Y:S02]  /*00e0*/  LDG.E.64 R20, desc[UR6][R20.64] ;  /* 0x0000000614147981 */ /* 0x000f64000c1e1b00 */
.L_x_1:
[----:B------:R-:W-:Y:S05]  /*00f0*/  BSYNC B0 ;  /* 0x0000000000007941 */ /* 0x000fea0003800000 */
.L_x_0:
[C---:B-----5:R-:W-:Y:S01]  /*0100*/  FMUL R0, R20.reuse, 0.63661974668502807617 ;  /* 0x3f22f98314007820 */ /* 0x060fe20000400000 */
[----:B------:R-:W-:Y:S01]  /*0110*/  FADD.FTZ R4, |R20|, -RZ ;  /* 0x800000ff14047221 */ /* 0x000fe20000010200 */
[----:B------:R-:W-:Y:S02]  /*0120*/  BSSY B0, `(.L_x_2) ;  /* 0x0000046000007945 */ /* 0x000fe40003800000 */
[----:B------:R-:W0:Y:S02]  /*0130*/  F2I.FTZ.NTZ R8, R0 ;  /* 0x0000000000087305 */ /* 0x000e240000213100 */
[C---:B------:R-:W-:Y:S02]  /*0140*/  FSETP.GE.AND P3, PT, R4.reuse, 105615, PT ;  /* 0x47ce47800400780b */ /* 0x040fe40003f66000 */
[----:B------:R-:W-:Y:S02]  /*0150*/  FSETP.NEU.AND P2, PT, R4, +INF , PT ;  /* 0x7f8000000400780b */ /* 0x000fe40003f4d000 */
[----:B0-----:R-:W-:Y:S01]  /*0160*/  I2FP.F32.S32 R3, R8 ;  /* 0x0000000800037245 */ /* 0x001fe20000201400 */
[----:B------:R-:W-:-:S04]  /*0170*/  IMAD.MOV.U32 R9, RZ, RZ, R8 ;  /* 0x000000ffff097224 */ /* 0x000fc800078e0008 */
[----:B------:R-:W-:-:S04]  /*0180*/  FFMA.FTZ R2, R3, -1.5707962512969970703, R20 ;  /* 0xbfc90fda03027823 */ /* 0x000fc80000010014 */
[----:B------:R-:W-:-:S04]  /*0190*/  FFMA.FTZ R2, R3, -7.5497894158615963534e-08, R2 ;  /* 0xb3a2216803027823 */ /* 0x000fc80000010002 */
[----:B------:R-:W-:-:S04]  /*01a0*/  FFMA.FTZ R12, R3, -5.3903029534742383927e-15, R2 ;  /* 0xa7c234c5030c7823 */ /* 0x000fc80000010002 */
[----:B------:R-:W-:Y:S01]  /*01b0*/  IMAD.MOV.U32 R2, RZ, RZ, R12 ;  /* 0x000000ffff027224 */ /* 0x000fe200078e000c */
[----:B------:R-:W-:Y:S06]  /*01c0*/  @!P3 BRA `(.L_x_3) ;  /* 0x0000000000ecb947 */ /* 0x000fec0003800000 */
[----:B------:R-:W-:Y:S01]  /*01d0*/  @!P2 FMUL.FTZ R2, RZ, R20 ;  /* 0x00000014ff02a220 */ /* 0x000fe20000410000 */
[----:B------:R-:W-:Y:S01]  /*01e0*/  @!P2 IMAD.MOV.U32 R8, RZ, RZ, RZ ;  /* 0x000000ffff08a224 */ /* 0x000fe200078e00ff */
[----:B------:R-:W-:Y:S06]  /*01f0*/  @!P2 BRA `(.L_x_3) ;  /* 0x0000000000e0a947 */ /* 0x000fec0003800000 */
[----:B------:R-:W-:Y:S01]  /*0200*/  SHF.R.U32.HI R13, RZ, 0x17, R20 ;  /* 0x00000017ff0d7819 */ /* 0x000fe20000011614 */
[----:B------:R-:W-:Y:S01]  /*0210*/  IMAD.SHL.U32 R3, R20, 0x100, RZ ;  /* 0x0000010014037824 */ /* 0x000fe200078e00ff */
[----:B------:R-:W-:Y:S01]  /*0220*/  HFMA2.MMA R5, -RZ, RZ, 0, 0 ;  /* 0x00000000ff057435 */ /* 0x000fe200000001ff */
[----:B------:R-:W-:Y:S01]  /*0230*/  IMAD.MOV.U32 R0, RZ, RZ, RZ ;  /* 0x000000ffff007224 */ /* 0x000fe200078e00ff */
[----:B------:R-:W-:Y:S01]  /*0240*/  LOP3.LUT R2, R13, 0xe0, RZ, 0xc0, !PT ;  /* 0x000000e00d027812 */ /* 0x000fe200078ec0ff */
[----:B------:R-:W-:Y:S01]  /*0250*/  IMAD.MOV.U32 R8, RZ, RZ, RZ ;  /* 0x000000ffff087224 */ /* 0x000fe200078e00ff */
[----:B------:R-:W-:Y:S01]  /*0260*/  LOP3.LUT R3, R3, 0x80000000, RZ, 0xfc, !PT ;  /* 0x8000000003037812 */ /* 0x000fe200078efcff */
[----:B------:R-:W-:Y:S02]  /*0270*/  ULDC.64 UR4, c[0x4][0x8] ;  /* 0x0100020000047ab9 */ /* 0x000fe40000000a00 */
[----:B------:R-:W-:Y:S02]  /*0280*/  VIADD R4, R2, 0xffffff80 ;  /* 0xffffff8002047836 */ /* 0x000fe40000000000 */
[----:B------:R-:W-:-:S03]  /*0290*/  IMAD.MOV.U32 R2, RZ, RZ, R1 ;  /* 0x000000ffff027224 */ /* 0x000fc600078e0001 */
[----:B------:R-:W-:-:S07]  /*02a0*/  SHF.R.U32.HI R4, RZ, 0x5, R4 ;  /* 0x00000005ff047819 */ /* 0x000fce0000011604 */
.L_x_4:
[----:B------:R-:W-:-:S04]  /*02b0*/  IADD3 R10, P0, R5, UR4, RZ ;  /* 0x00000004050a7c10 */ /* 0x000fc8000ff1e0ff */
[----:B------:R-:W-:-:S06]  /*02c0*/  IADD3.X R11, R8, UR5, RZ, P0, !PT ;  /* 0x00000005080b7c10 */ /* 0x000fcc00087fe4ff */
[----:B------:R-:W2:Y:S01]  /*02d0*/  LDG.E.CONSTANT R11, desc[UR6][R10.64] ;  /* 0x000000060a0b7981 */ /* 0x000ea2000c1e9900 */
[----:B------:R-:W-:Y:S01]  /*02e0*/  IADD3 R5, P4, R5, 0x4, RZ ;  /* 0x0000000405057810 */ /* 0x000fe20007f9e0ff */
[----:B------:R-:W-:Y:S02]  /*02f0*/  IMAD.MOV.U32 R6, RZ, RZ, R0 ;  /* 0x000000ffff067224 */ /* 0x000fe400078e0000 */
[----:B------:R-:W-:Y:S01]  /*0300*/  IMAD.MOV.U32 R7, RZ, RZ, RZ ;  /* 0x000000ffff077224 */ /* 0x000fe200078e00ff */
[----:B------:R-:W-:Y:S01]  /*0310*/  ISETP.NE.U32.AND P0, PT, R5, 0x18, PT ;  /* 0x000000180500780c */ /* 0x000fe20003f05070 */
[----:B------:R-:W-:-:S05]  /*0320*/  IMAD.X R8, RZ, RZ, R8, P4 ;  /* 0x000000ffff087224 */ /* 0x000fca00020e0608 */
[----:B------:R-:W-:Y:S01]  /*0330*/  ISETP.NE.AND.EX P0, PT, R8, RZ, PT, P0 ;  /* 0x000000ff0800720c */ /* 0x000fe20003f05300 */
[----:B--2---:R-:W-:-:S04]  /*0340*/  IMAD.WIDE.U32 R6, R3, R11, R6 ;  /* 0x0000000b03067225 */ /* 0x004fc800078e0006 */
[----:B------:R-:W-:Y:S01]  /*0350*/  IMAD.MOV.U32 R0, RZ, RZ, R7 ;  /* 0x000000ffff007224 */ /* 0x000fe200078e0007 */
[----:B------:R0:W-:Y:S02]  /*0360*/  STL [R2], R6 ;  /* 0x0000000602007387 */ /* 0x0001e40000100800 */
[----:B0-----:R-:W-:-:S05]  /*0370*/  IADD3 R2, R2, 0x4, RZ ;  /* 0x0000000402027810 */ /* 0x001fca0007ffe0ff */
[----:B------:R-:W-:Y:S05]  /*0380*/  @P0 BRA `(.L_x_4) ;  /* 0xfffffffc00c80947 */ /* 0x000fea000383ffff */
[----:B------:R-:W-:Y:S01]  /*0390*/  LOP3.LUT P0, R6, R13, 0x1f, RZ, 0xc0, !PT ;  /* 0x0000001f0d067812 */ /* 0x000fe2000780c0ff */
[----:B------:R-:W-:Y:S01]  /*03a0*/  IMAD R8, R4, -0x4, R1 ;  /* 0xfffffffc04087824 */ /* 0x000fe200078e0201 */
[----:B------:R0:W-:Y:S04]  /*03b0*/  STL [R1+0x18], R0 ;  /* 0x0000180001007387 */ /* 0x0001e80000100800 */
[----:B------:R-:W2:Y:S04]  /*03c0*/  LDL R2, [R8+0x18] ;  /* 0x0000180008027983 */ /* 0x000ea80000100800 */
[----:B------:R-:W3:Y:S04]  /*03d0*/  LDL R3, [R8+0x14] ;  /* 0x0000140008037983 */ /* 0x000ee80000100800 */
[----:B------:R-:W4:Y:S01]  /*03e0*/  @P0 LDL R7, [R8+0x10] ;  /* 0x0000100008070983 */ /* 0x000f220000100800 */
[----:B------:R-:W-:Y:S01]  /*03f0*/  @P0 IADD3 R4, -R6, 0x20, RZ ;  /* 0x0000002006040810 */ /* 0x000fe20007ffe1ff */
[----:B------:R-:W-:Y:S01]  /*0400*/  UMOV UR4, 0x54442d19 ;  /* 0x54442d1900047882 */ /* 0x000fe20000000000 */
[----:B------:R-:W-:Y:S01]  /*0410*/  UMOV UR5, 0x3bf921fb ;  /* 0x3bf921fb00057882 */ /* 0x000fe20000000000 */
[----:B--2---:R-:W-:-:S02]  /*0420*/  @P0 SHF.L.U32 R5, R2, R6, RZ ;  /* 0x0000000602050219 */ /* 0x004fc400000006ff */
[----:B---3--:R-:W-:Y:S02]  /*0430*/  @P0 SHF.L.U32 R6, R3, R6, RZ ;  /* 0x0000000603060219 */ /* 0x008fe400000006ff */
[-C--:B----4-:R-:W-:Y:S02]  /*0440*/  @P0 SHF.R.U32.HI R7, RZ, R4.reuse, R7 ;  /* 0x00000004ff070219 */ /* 0x090fe40000011607 */
[----:B------:R-:W-:-:S03]  /*0450*/  @P0 SHF.R.U32.HI R4, RZ, R4, R3 ;  /* 0x00000004ff040219 */ /* 0x000fc60000011603 */
[----:B------:R-:W-:Y:S02]  /*0460*/  @P0 IMAD.IADD R3, R6, 0x1, R7 ;  /* 0x0000000106030824 */ /* 0x000fe400078e0207 */
[----:B------:R-:W-:-:S05]  /*0470*/  @P0 IMAD.IADD R2, R5, 0x1, R4 ;  /* 0x0000000105020824 */ /* 0x000fca00078e0204 */
[C---:B------:R-:W-:Y:S01]  /*0480*/  SHF.L.W.U32.HI R11, R3.reuse, 0x2, R2 ;  /* 0x00000002030b7819 */ /* 0x040fe20000010e02 */
[----:B------:R-:W-:-:S03]  /*0490*/  IMAD.SHL.U32 R3, R3, 0x4, RZ ;  /* 0x0000000403037824 */ /* 0x000fc600078e00ff */
[----:B0-----:R-:W-:-:S04]  /*04a0*/  SHF.R.S32.HI R0, RZ, 0x1f, R11 ;  /* 0x0000001fff007819 */ /* 0x001fc8000001140b */
[C---:B------:R-:W-:Y:S02]  /*04b0*/  LOP3.LUT R6, R0.reuse, R3, RZ, 0x3c, !PT ;  /* 0x0000000300067212 */ /* 0x040fe400078e3cff */
[----:B------:R-:W-:-:S04]  /*04c0*/  LOP3.LUT R7, R0, R11, RZ, 0x3c, !PT ;  /* 0x0000000b00077212 */ /* 0x000fc800078e3cff */
[----:B------:R-:W0:Y:S01]  /*04d0*/  I2F.F64.S64 R4, R6 ;  /* 0x0000000600047312 */ /* 0x000e220000301c00 */
[----:B------:R-:W-:Y:S02]  /*04e0*/  ISETP.GE.AND P0, PT, R20, RZ, PT ;  /* 0x000000ff1400720c */ /* 0x000fe40003f06270 */
[----:B------:R-:W-:Y:S01]  /*04f0*/  SHF.R.U32.HI R2, RZ, 0x1e, R2 ;  /* 0x0000001eff027819 */ /* 0x000fe20000011602 */
[----:B0-----:R-:W-:Y:S01]  /*0500*/  DMUL R4, R4, UR4 ;  /* 0x0000000404047c28 */ /* 0x001fe20008000000 */
[C---:B------:R-:W-:Y:S02]  /*0510*/  LOP3.LUT R0, R11.reuse, R20, RZ, 0x3c, !PT ;  /* 0x000000140b007212 */ /* 0x040fe400078e3cff */
[----:B------:R-:W-:-:S07]  /*0520*/  LEA.HI R8, R11, R2, RZ, 0x1 ;  /* 0x000000020b087211 */ /* 0x000fce00078f08ff */
[----:B------:R-:W0:Y:S01]  /*0530*/  F2F.F32.F64 R4, R4 ;  /* 0x0000000400047310 */ /* 0x000e220000301000 */
[----:B------:R-:W-:Y:S01]  /*0540*/  ISETP.GE.AND P4, PT, R0, RZ, PT ;  /* 0x000000ff0000720c */ /* 0x000fe20003f86270 */
[----:B------:R-:W-:-:S04]  /*0550*/  IMAD.MOV R0, RZ, RZ, -R8 ;  /* 0x000000ffff007224 */ /* 0x000fc800078e0a08 */
[----:B------:R-:W-:Y:S01]  /*0560*/  @!P0 IMAD.MOV.U32 R8, RZ, RZ, R0 ;  /* 0x000000ffff088224 */ /* 0x000fe200078e0000 */
[----:B0-----:R-:W-:-:S07]  /*0570*/  FSEL R2, -R4, R4, !P4 ;  /* 0x0000000404027208 */ /* 0x001fce0006000100 */
.L_x_3:
[----:B------:R-:W-:Y:S05]  /*0580*/  BSYNC B0 ;  /* 0x0000000000007941 */ /* 0x000fea0003800000 */
.L_x_2:
[----:B------:R-:W-:Y:S01]  /*0590*/  LOP3.LUT R0, R8, 0x1, RZ, 0xc0, !PT ;  /* 0x0000000108007812 */ /* 0x000fe200078ec0ff */
[----:B------:R-:W-:Y:S01]  /*05a0*/  FMUL.FTZ R6, R2, R2 ;  /* 0x0000000202067220 */ /* 0x000fe20000410000 */
[----:B------:R-:W-:Y:S01]  /*05b0*/  LOP3.LUT P6, RZ, R8, 0x2, RZ, 0xc0, !PT ;  /* 0x0000000208ff7812 */ /* 0x000fe200078cc0ff */
[C---:B------:R-:W-:Y:S01]  /*05c0*/  FADD.FTZ R8, |R21|.reuse, -RZ ;  /* 0x800000ff15087221 */ /* 0x040fe20000010200 */
[----:B------:R-:W-:Y:S01]  /*05d0*/  ISETP.NE.U32.AND P0, PT, R0, 0x1, PT ;  /* 0x000000010000780c */ /* 0x000fe20003f05070 */
[----:B------:R-:W-:Y:S01]  /*05e0*/  FMUL R0, R21, 0.63661974668502807617 ;  /* 0x3f22f98315007820 */ /* 0x000fe20000400000 */
[----:B------:R-:W-:Y:S01]  /*05f0*/  IMAD.MOV.U32 R3, RZ, RZ, -0x46b2bead ;  /* 0xb94d4153ff037424 */ /* 0x000fe200078e00ff */
[----:B------:R-:W-:Y:S01]  /*0600*/  BSSY B0, `(.L_x_5) ;  /* 0x0000052000007945 */ /* 0x000fe20003800000 */
[----:B------:R-:W-:Y:S01]  /*0610*/  IMAD.MOV.U32 R4, RZ, RZ, 0x3c0885e4 ;  /* 0x3c0885e4ff047424 */ /* 0x000fe200078e00ff */
[----:B------:R-:W-:Y:S02]  /*0620*/  FSETP.GE.AND P4, PT, R8, 105615, PT ;  /* 0x47ce47800800780b */ /* 0x000fe40003f86000 */
[----:B------:R-:W0:Y:S01]  /*0630*/  F2I.FTZ.NTZ R0, R0 ;  /* 0x0000000000007305 */ /* 0x000e220000213100 */
[----:B------:R-:W-:-:S02]  /*0640*/  FSEL R2, R2, 1, P0 ;  /* 0x3f80000002027808 */ /* 0x000fc40000000000 */
[----:B------:R-:W-:-:S03]  /*0650*/  FSETP.NEU.AND P5, PT, R8, +INF , PT ;  /* 0x7f8000000800780b */ /* 0x000fc60003fad000 */
[----:B------:R-:W-:Y:S01]  /*0660*/  @!P0 MOV R5, 0x37cbac00 ;  /* 0x37cbac0000058802 */ /* 0x000fe20000000f00 */
[----:B------:R-:W-:Y:S02]  /*0670*/  @!P0 IMAD.MOV.U32 R4, RZ, RZ, 0x3d2aaabb ;  /* 0x3d2aaabbff048424 */ /* 0x000fe400078e00ff */
[C---:B------:R-:W-:Y:S02]  /*0680*/  FFMA.FTZ R7, R6.reuse, R2, RZ ;  /* 0x0000000206077223 */ /* 0x040fe400000100ff */
[C---:B------:R-:W-:Y:S01]  /*0690*/  @!P0 FFMA.FTZ R3, R6.reuse, R5, -0.0013887860113754868507 ;  /* 0xbab607ed06038423 */ /* 0x040fe20000010005 */
[----:B------:R-:W-:Y:S02]  /*06a0*/  IMAD.MOV.U32 R5, RZ, RZ, -0x41d55558 ;  /* 0xbe2aaaa8ff057424 */ /* 0x000fe400078e00ff */
[----:B------:R-:W-:Y:S01]  /*06b0*/  @!P0 IMAD.MOV.U32 R5, RZ, RZ, -0x41000001 ;  /* 0xbeffffffff058424 */ /* 0x000fe200078e00ff */
[----:B0-----:R-:W-:Y:S01]  /*06c0*/  I2FP.F32.S32 R10, R0 ;  /* 0x00000000000a7245 */ /* 0x001fe20000201400 */
[----:B------:R-:W-:Y:S01]  /*06d0*/  FFMA.FTZ R4, R6, R3, R4 ;  /* 0x0000000306047223 */ /* 0x000fe20000010004 */
[----:B------:R-:W-:-:S03]  /*06e0*/  IMAD.MOV.U32 R11, RZ, RZ, R0 ;  /* 0x000000ffff0b7224 */ /* 0x000fc600078e0000 */
[----:B------:R-:W-:Y:S01]  /*06f0*/  FFMA.FTZ R3, R10, -1.5707962512969970703, R21 ;  /* 0xbfc90fda0a037823 */ /* 0x000fe20000010015 */
[----:B------:R-:W-:-:S03]  /*0700*/  FFMA.FTZ R5, R6, R4, R5 ;  /* 0x0000000406057223 */ /* 0x000fc60000010005 */
[----:B------:R-:W-:Y:S01]  /*0710*/  FFMA.FTZ R3, R10, -7.5497894158615963534e-08, R3 ;  /* 0xb3a221680a037823 */ /* 0x000fe20000010003 */
[----:B------:R-:W-:-:S03]  /*0720*/  FFMA.FTZ R2, R7, R5, R2 ;  /* 0x0000000507027223 */ /* 0x000fc60000010002 */
[----:B------:R-:W-:Y:S01]  /*0730*/  FFMA.FTZ R10, R10, -5.3903029534742383927e-15, R3 ;  /* 0xa7c234c50a0a7823 */ /* 0x000fe20000010003 */
[----:B------:R-:W-:-:S03]  /*0740*/  @P6 FFMA.FTZ R2, R2, -1, RZ ;  /* 0xbf80000002026823 */ /* 0x000fc600000100ff */
        /* <DEDUP_REMOVED lines=16> */
.L_x_7:
[----:B------:R-:W-:-:S04]  /*0850*/  IADD3 R6, P0, R8, UR4, RZ ;  /* 0x0000000408067c10 */ /* 0x000fc8000ff1e0ff */
[----:B------:R-:W-:-:S05]  /*0860*/  IADD3.X R7, R13, UR5, RZ, P0, !PT ;  /* 0x000000050d077c10 */ /* 0x000fca00087fe4ff */
[----:B------:R0:W2:Y:S01]  /*0870*/  LDG.E.CONSTANT R15, desc[UR6][R6.64] ;  /* 0x00000006060f7981 */ /* 0x0000a2000c1e9900 */
[----:B------:R-:W-:-:S04]  /*0880*/  IADD3 R8, P6, R8, 0x4, RZ ;  /* 0x0000000408087810 */ /* 0x000fc80007fde0ff */
[----:B------:R-:W-:Y:S01]  /*0890*/  ISETP.NE.U32.AND P0, PT, R8, 0x18, PT ;  /* 0x000000180800780c */ /* 0x000fe20003f05070 */
[----:B------:R-:W-:Y:S02]  /*08a0*/  IMAD.X R13, RZ, RZ, R13, P6 ;  /* 0x000000ffff0d7224 */ /* 0x000fe400030e060d */
[----:B0-----:R-:W-:-:S03]  /*08b0*/  IMAD.MOV.U32 R6, RZ, RZ, R0 ;  /* 0x000000ffff067224 */ /* 0x001fc600078e0000 */
[----:B------:R-:W-:Y:S01]  /*08c0*/  ISETP.NE.AND.EX P0, PT, R13, RZ, PT, P0 ;  /* 0x000000ff0d00720c */ /* 0x000fe20003f05300 */
[----:B------:R-:W-:Y:S02]  /*08d0*/  IMAD.MOV.U32 R7, RZ, RZ, RZ ;  /* 0x000000ffff077224 */ /* 0x000fe400078e00ff */
[----:B--2---:R-:W-:-:S05]  /*08e0*/  IMAD.WIDE.U32 R14, R5, R15, R6 ;  /* 0x0000000f050e7225 */ /* 0x004fca00078e0006 */
[----:B------:R0:W-:Y:S01]  /*08f0*/  STL [R3], R14 ;  /* 0x0000000e03007387 */ /* 0x0001e20000100800 */
[----:B------:R-:W-:Y:S01]  /*0900*/  MOV R0, R15 ;  /* 0x0000000f00007202 */ /* 0x000fe20000000f00 */
[----:B0-----:R-:W-:-:S03]  /*0910*/  VIADD R3, R3, 0x4 ;  /* 0x0000000403037836 */ /* 0x001fc60000000000 */
        /* <DEDUP_REMOVED lines=18> */
[----:B------:R-:W-:-:S04]  /*0a40*/  SHF.R.S32.HI R5, RZ, 0x1f, R8 ;  /* 0x0000001fff057819 */ /* 0x000fc80000011408 */
[C---:B------:R-:W-:Y:S02]  /*0a50*/  LOP3.LUT R6, R5.reuse, R4, RZ, 0x3c, !PT ;  /* 0x0000000405067212 */ /* 0x040fe400078e3cff */
[----:B------:R-:W-:-:S04]  /*0a60*/  LOP3.LUT R7, R5, R8, RZ, 0x3c, !PT ;  /* 0x0000000805077212 */ /* 0x000fc800078e3cff */
[----:B------:R-:W1:Y:S01]  /*0a70*/  I2F.F64.S64 R4, R6 ;  /* 0x0000000600047312 */ /* 0x000e620000301c00 */
[----:B------:R-:W-:Y:S02]  /*0a80*/  ISETP.GE.AND P0, PT, R21, RZ, PT ;  /* 0x000000ff1500720c */ /* 0x000fe40003f06270 */
[----:B0-----:R-:W-:Y:S01]  /*0a90*/  SHF.R.U32.HI R0, RZ, 0x1e, R3 ;  /* 0x0000001eff007819 */ /* 0x001fe20000011603 */
[----:B-1----:R-:W-:Y:S01]  /*0aa0*/  DMUL R4, R4, UR4 ;  /* 0x0000000404047c28 */ /* 0x002fe20008000000 */
[C---:B------:R-:W-:Y:S02]  /*0ab0*/  LOP3.LUT R3, R8.reuse, R21, RZ, 0x3c, !PT ;  /* 0x0000001508037212 */ /* 0x040fe400078e3cff */
[----:B------:R-:W-:-:S07]  /*0ac0*/  LEA.HI R0, R8, R0, RZ, 0x1 ;  /* 0x0000000008007211 */ /* 0x000fce00078f08ff */
[----:B------:R-:W0:Y:S01]  /*0ad0*/  F2F.F32.F64 R4, R4 ;  /* 0x0000000400047310 */ /* 0x000e220000301000 */
[----:B------:R-:W-:Y:S01]  /*0ae0*/  ISETP.GE.AND P6, PT, R3, RZ, PT ;  /* 0x000000ff0300720c */ /* 0x000fe20003fc6270 */
[----:B------:R-:W-:-:S04]  /*0af0*/  IMAD.MOV R3, RZ, RZ, -R0 ;  /* 0x000000ffff037224 */ /* 0x000fc800078e0a00 */
[----:B------:R-:W-:Y:S01]  /*0b00*/  @!P0 IMAD.MOV.U32 R0, RZ, RZ, R3 ;  /* 0x000000ffff008224 */ /* 0x000fe200078e0003 */
[----:B0-----:R-:W-:-:S07]  /*0b10*/  FSEL R3, -R4, R4, !P6 ;  /* 0x0000000404037208 */ /* 0x001fce0007000100 */
.L_x_6:
[----:B------:R-:W-:Y:S05]  /*0b20*/  BSYNC B0 ;  /* 0x0000000000007941 */ /* 0x000fea0003800000 */
.L_x_5:
[----:B------:R-:W-:Y:S01]  /*0b30*/  LOP3.LUT R4, R0, 0x1, RZ, 0xc0, !PT ;  /* 0x0000000100047812 */ /* 0x000fe200078ec0ff */
[C---:B------:R-:W-:Y:S01]  /*0b40*/  FMUL.FTZ R8, R3.reuse, R3 ;  /* 0x0000000303087220 */ /* 0x040fe20000410000 */
[----:B------:R-:W-:Y:S01]  /*0b50*/  MOV R5, 0x3c0885e4 ;  /* 0x3c0885e400057802 */ /* 0x000fe20000000f00 */
[----:B------:R-:W-:Y:S01]  /*0b60*/  IMAD.MOV.U32 R6, RZ, RZ, -0x41d55558 ;  /* 0xbe2aaaa8ff067424 */ /* 0x000fe200078e00ff */
[----:B------:R-:W-:Y:S01]  /*0b70*/  ISETP.NE.U32.AND P0, PT, R4, 0x1, PT ;  /* 0x000000010400780c */ /* 0x000fe20003f05070 */
[----:B------:R-:W-:Y:S01]  /*0b80*/  IMAD.MOV.U32 R4, RZ, RZ, -0x46b2bead ;  /* 0xb94d4153ff047424 */ /* 0x000fe200078e00ff */
[----:B------:R-:W-:Y:S01]  /*0b90*/  LOP3.LUT P6, RZ, R0, 0x2, RZ, 0xc0, !PT ;  /* 0x0000000200ff7812 */ /* 0x000fe200078cc0ff */
[----:B------:R-:W-:Y:S01]  /*0ba0*/  BSSY B0, `(.L_x_8) ;  /* 0x0000047000007945 */ /* 0x000fe20003800000 */
[----:B------:R-:W-:-:S05]  /*0bb0*/  FSEL R3, R3, 1, P0 ;  /* 0x3f80000003037808 */ /* 0x000fca0000000000 */
[----:B------:R-:W-:-:S04]  /*0bc0*/  FFMA.FTZ R0, R8, R3, RZ ;  /* 0x0000000308007223 */ /* 0x000fc800000100ff */
[----:B------:R-:W-:Y:S02]  /*0bd0*/  @!P0 IMAD.MOV.U32 R7, RZ, RZ, 0x37cbac00 ;  /* 0x37cbac00ff078424 */ /* 0x000fe400078e00ff */
[----:B------:R-:W-:Y:S02]  /*0be0*/  @!P0 IMAD.MOV.U32 R5, RZ, RZ, 0x3d2aaabb ;  /* 0x3d2aaabbff058424 */ /* 0x000fe400078e00ff */
[----:B------:R-:W-:Y:S01]  /*0bf0*/  @!P0 FFMA.FTZ R4, R8, R7, -0.0013887860113754868507 ;  /* 0xbab607ed08048423 */ /* 0x000fe20000010007 */
[----:B------:R-:W-:-:S03]  /*0c00*/  @!P0 IMAD.MOV.U32 R6, RZ, RZ, -0x41000001 ;  /* 0xbeffffffff068424 */ /* 0x000fc600078e00ff */
[----:B------:R-:W-:-:S04]  /*0c10*/  FFMA.FTZ R5, R8, R4, R5 ;  /* 0x0000000408057223 */ /* 0x000fc80000010005 */
[----:B------:R-:W-:-:S04]  /*0c20*/  FFMA.FTZ R6, R8, R5, R6 ;  /* 0x0000000508067223 */ /* 0x000fc80000010006 */
[----:B------:R-:W-:-:S04]  /*0c30*/  FFMA.FTZ R3, R0, R6, R3 ;  /* 0x0000000600037223 */ /* 0x000fc80000010003 */
[----:B------:R-:W-:Y:S01]  /*0c40*/  @P6 FFMA.FTZ R3, R3, -1, RZ ;  /* 0xbf80000003036823 */ /* 0x000fe200000100ff */
        /* <DEDUP_REMOVED lines=15> */
.L_x_10:
        /* <DEDUP_REMOVED lines=23> */
[----:B------:R-:W-:-:S02]  /*0eb0*/  ISETP.GE.AND P2, PT, R20, RZ, PT ;  /* 0x000000ff1400720c */ /* 0x000fc40003f46270 */
[-C--:B--2---:R-:W-:Y:S02]  /*0ec0*/  @P0 SHF.L.U32 R7, R4, R8.reuse, RZ ;  /* 0x0000000804070219 */ /* 0x084fe400000006ff */
        /* <DEDUP_REMOVED lines=20> */
.L_x_9:
[----:B------:R-:W-:Y:S05]  /*1010*/  BSYNC B0 ;  /* 0x0000000000007941 */ /* 0x000fea0003800000 */
.L_x_8:
[C---:B------:R-:W-:Y:S01]  /*1020*/  LOP3.LUT R0, R9.reuse, 0x1, RZ, 0xc0, !PT ;  /* 0x0000000109007812 */ /* 0x040fe200078ec0ff */
[----:B------:R-:W-:Y:S01]  /*1030*/  FMUL.FTZ R8, R12, R12 ;  /* 0x0000000c0c087220 */ /* 0x000fe20000410000 */
[----:B------:R-:W-:Y:S01]  /*1040*/  VIADD R9, R9, 0x1 ;  /* 0x0000000109097836 */ /* 0x000fe20000000000 */
[----:B------:R-:W-:Y:S01]  /*1050*/  BSSY B0, `(.L_x_11) ;  /* 0x000004c000007945 */ /* 0x000fe20003800000 */
[----:B------:R-:W-:Y:S01]  /*1060*/  ISETP.NE.U32.AND P0, PT, R0, 0x1, PT ;  /* 0x000000010000780c */ /* 0x000fe20003f05070 */
[----:B------:R-:W-:Y:S02]  /*1070*/  IMAD.MOV.U32 R0, RZ, RZ, -0x46b2bead ;  /* 0xb94d4153ff007424 */ /* 0x000fe400078e00ff */
[----:B------:R-:W-:Y:S01]  /*1080*/  IMAD.MOV.U32 R5, RZ, RZ, 0x3c0885e4 ;  /* 0x3c0885e4ff057424 */ /* 0x000fe200078e00ff */
[----:B------:R-:W-:Y:S01]  /*1090*/  LOP3.LUT P2, RZ, R9, 0x2, RZ, 0xc0, !PT ;  /* 0x0000000209ff7812 */ /* 0x000fe2000784c0ff */
[----:B------:R-:W-:Y:S01]  /*10a0*/  IMAD.MOV.U32 R6, RZ, RZ, -0x41d55558 ;  /* 0xbe2aaaa8ff067424 */ /* 0x000fe200078e00ff */
[----:B------:R-:W-:-:S07]  /*10b0*/  FSEL R4, R12, 1, !P0 ;  /* 0x3f8000000c047808 */ /* 0x000fce0004000000 */
[----:B------:R-:W-:Y:S01]  /*10c0*/  @P0 MOV R7, 0x37cbac00 ;  /* 0x37cbac0000070802 */ /* 0x000fe20000000f00 */
[----:B------:R-:W-:Y:S02]  /*10d0*/  @P0 IMAD.MOV.U32 R5, RZ, RZ, 0x3d2aaabb ;  /* 0x3d2aaabbff050424 */ /* 0x000fe400078e00ff */
[----:B------:R-:W-:Y:S02]  /*10e0*/  @P0 IMAD.MOV.U32 R6, RZ, RZ, -0x41000001 ;  /* 0xbeffffffff060424 */ /* 0x000fe400078e00ff */
[C---:B------:R-:W-:Y:S01]  /*10f0*/  @P0 FFMA.FTZ R0, R8.reuse, R7, -0.0013887860113754868507 ;  /* 0xbab607ed08000423 */ /* 0x040fe20000010007 */
[----:B------:R-:W-:-:S03]  /*1100*/  FFMA.FTZ R7, R8, R4, RZ ;  /* 0x0000000408077223 */ /* 0x000fc600000100ff */
        /* <DEDUP_REMOVED lines=19> */
.L_x_13:
        /* <DEDUP_REMOVED lines=30> */
[C---:B0-----:R-:W-:Y:S01]  /*1420*/  SHF.L.W.U32.HI R0, R6.reuse, 0x2, R5 ;  /* 0x0000000206007819 */ /* 0x041fe20000010e05 */
[----:B------:R-:W-:-:S03]  /*1430*/  IMAD.SHL.U32 R6, R6, 0x4, RZ ;  /* 0x0000000406067824 */ /* 0x000fc600078e00ff */
[----:B------:R-:W-:-:S04]  /*1440*/  SHF.R.S32.HI R7, RZ, 0x1f, R0 ;  /* 0x0000001fff077819 */ /* 0x000fc80000011400 */
[C---:B------:R-:W-:Y:S02]  /*1450*/  LOP3.LUT R8, R7.reuse, R6, RZ, 0x3c, !PT ;  /* 0x0000000607087212 */ /* 0x040fe400078e3cff */
[----:B------:R-:W-:-:S04]  /*1460*/  LOP3.LUT R9, R7, R0, RZ, 0x3c, !PT ;  /* 0x0000000007097212 */ /* 0x000fc800078e3cff */
[----:B------:R-:W0:Y:S01]  /*1470*/  I2F.F64.S64 R6, R8 ;  /* 0x0000000800067312 */ /* 0x000e220000301c00 */
[----:B------:R-:W-:Y:S01]  /*1480*/  SHF.R.U32.HI R5, RZ, 0x1e, R5 ;  /* 0x0000001eff057819 */ /* 0x000fe20000011605 */
[----:B0-----:R-:W-:-:S03]  /*1490*/  DMUL R6, R6, UR4 ;  /* 0x0000000406067c28 */ /* 0x001fc60008000000 */
[C---:B------:R-:W-:Y:S02]  /*14a0*/  LEA.HI R11, R0.reuse, R5, RZ, 0x1 ;  /* 0x00000005000b7211 */ /* 0x040fe400078f08ff */
[----:B------:R-:W-:-:S05]  /*14b0*/  LOP3.LUT R10, R0, R21, RZ, 0x3c, !PT ;  /* 0x00000015000a7212 */ /* 0x000fca00078e3cff */
[----:B------:R-:W0:Y:S01]  /*14c0*/  F2F.F32.F64 R6, R6 ;  /* 0x0000000600067310 */ /* 0x000e220000301000 */
[----:B------:R-:W-:Y:S01]  /*14d0*/  ISETP.GE.AND P0, PT, R10, RZ, PT ;  /* 0x000000ff0a00720c */ /* 0x000fe20003f06270 */
[----:B------:R-:W-:-:S04]  /*14e0*/  IMAD.MOV R0, RZ, RZ, -R11 ;  /* 0x000000ffff007224 */ /* 0x000fc800078e0a0b */
[----:B------:R-:W-:Y:S01]  /*14f0*/  @!P2 IMAD.MOV.U32 R11, RZ, RZ, R0 ;  /* 0x000000ffff0ba224 */ /* 0x000fe200078e0000 */
[----:B0-----:R-:W-:-:S07]  /*1500*/  FSEL R10, -R6, R6, !P0 ;  /* 0x00000006060a7208 */ /* 0x001fce0004000100 */
.L_x_12:
[----:B------:R-:W-:Y:S05]  /*1510*/  BSYNC B0 ;  /* 0x0000000000007941 */ /* 0x000fea0003800000 */
.L_x_11:
[C---:B------:R-:W-:Y:S01]  /*1520*/  LOP3.LUT R0, R11.reuse, 0x1, RZ, 0xc0, !PT ;  /* 0x000000010b007812 */ /* 0x040fe200078ec0ff */
[----:B------:R-:W-:Y:S01]  /*1530*/  FMUL R12, R20, 2.5198421478271484375 ;  /* 0x40214518140c7820 */ /* 0x000fe20000400000 */
[----:B------:R-:W-:Y:S01]  /*1540*/  FMUL.FTZ R14, R10, R10 ;  /* 0x0000000a0a0e7220 */ /* 0x000fe20000410000 */
[----:B------:R-:W-:Y:S01]  /*1550*/  IMAD.MOV.U32 R5, RZ, RZ, -0x46b2bead ;  /* 0xb94d4153ff057424 */ /* 0x000fe200078e00ff */
[----:B------:R-:W-:Y:S01]  /*1560*/  ISETP.NE.U32.AND P0, PT, R0, 0x1, PT ;  /* 0x000000010000780c */ /* 0x000fe20003f05070 */
[C---:B------:R-:W-:Y:S01]  /*1570*/  FMUL R0, R12.reuse, 0.63661974668502807617 ;  /* 0x3f22f9830c007820 */ /* 0x040fe20000400000 */
[----:B------:R-:W-:Y:S01]  /*1580*/  FADD.FTZ R9, |R12|, -RZ ;  /* 0x800000ff0c097221 */ /* 0x000fe20000010200 */
[----:B------:R-:W-:Y:S01]  /*1590*/  IMAD.MOV.U32 R6, RZ, RZ, 0x3c0885e4 ;  /* 0x3c0885e4ff067424 */ /* 0x000fe200078e00ff */
[----:B------:R-:W-:Y:S01]  /*15a0*/  BSSY B0, `(.L_x_14) ;  /* 0x0000052000007945 */ /* 0x000fe20003800000 */
[----:B------:R-:W-:Y:S02]  /*15b0*/  VIADD R11, R11, 0x1 ;  /* 0x000000010b0b7836 */ /* 0x000fe40000000000 */
[----:B------:R-:W0:Y:S01]  /*15c0*/  F2I.FTZ.NTZ R0, R0 ;  /* 0x0000000000007305 */ /* 0x000e220000213100 */
[----:B------:R-:W-:-:S02]  /*15d0*/  FSETP.GE.AND P3, PT, R9, 105615, PT ;  /* 0x47ce47800900780b */ /* 0x000fc40003f66000 */
[----:B------:R-:W-:Y:S02]  /*15e0*/  LOP3.LUT P4, RZ, R11, 0x2, RZ, 0xc0, !PT ;  /* 0x000000020bff7812 */ /* 0x000fe4000788c0ff */
[----:B------:R-:W-:Y:S01]  /*15f0*/  FSETP.NEU.AND P2, PT, R9, +INF , PT ;  /* 0x7f8000000900780b */ /* 0x000fe20003f4d000 */
[----:B------:R-:W-:Y:S01]  /*1600*/  @P0 IMAD.MOV.U32 R6, RZ, RZ, 0x3d2aaabb ;  /* 0x3d2aaabbff060424 */ /* 0x000fe200078e00ff */
[----:B------:R-:W-:-:S05]  /*1610*/  @P0 MOV R7, 0x37cbac00 ;  /* 0x37cbac0000070802 */ /* 0x000fca0000000f00 */
[C---:B------:R-:W-:Y:S01]  /*1620*/  @P0 FFMA.FTZ R5, R14.reuse, R7, -0.0013887860113754868507 ;  /* 0xbab607ed0e050423 */ /* 0x040fe20000010007 */
[----:B------:R-:W-:Y:S01]  /*1630*/  IMAD.MOV.U32 R7, RZ, RZ, -0x41d55558 ;  /* 0xbe2aaaa8ff077424 */ /* 0x000fe200078e00ff */
[----:B0-----:R-:W-:Y:S02]  /*1640*/  I2FP.F32.S32 R13, R0 ;  /* 0x00000000000d7245 */ /* 0x001fe40000201400 */
[----:B------:R-:W-:Y:S01]  /*1650*/  FFMA.FTZ R6, R14, R5, R6 ;  /* 0x000000050e067223 */ /* 0x000fe20000010006 */
[----:B------:R-:W-:Y:S01]  /*1660*/  @P0 IMAD.MOV.U32 R7, RZ, RZ, -0x41000001 ;  /* 0xbeffffffff070424 */ /* 0x000fe200078e00ff */
[----:B------:R-:W-:Y:S01]  /*1670*/  FSEL R5, R10, 1, !P0 ;  /* 0x3f8000000a057808 */ /* 0x000fe20004000000 */
[C---:B------:R-:W-:Y:S02]  /*1680*/  FFMA.FTZ R8, R13.reuse, -1.5707962512969970703, R12 ;  /* 0xbfc90fda0d087823 */ /* 0x040fe4000001000c */
[C---:B------:R-:W-:Y:S02]  /*1690*/  FFMA.FTZ R6, R14.reuse, R6, R7 ;  /* 0x000000060e067223 */ /* 0x040fe40000010007 */
[----:B------:R-:W-:Y:S01]  /*16a0*/  FFMA.FTZ R14, R14, R5, RZ ;  /* 0x000000050e0e7223 */ /* 0x000fe200000100ff */
[----:B------:R-:W-:-:S03]  /*16b0*/  FFMA.FTZ R8, R13, -7.5497894158615963534e-08, R8 ;  /* 0xb3a221680d087823 */ /* 0x000fc60000010008 */
[----:B------:R-:W-:Y:S01]  /*16c0*/  FFMA.FTZ R5, R14, R6, R5 ;  /* 0x000000060e057223 */ /* 0x000fe20000010005 */
[----:B------:R-:W-:Y:S01]  /*16d0*/  FFMA.FTZ R13, R13, -5.3903029534742383927e-15, R8 ;  /* 0xa7c234c50d0d7823 */ /* 0x000fe20000010008 */
[----:B------:R-:W-:Y:S02]  /*16e0*/  IMAD.MOV.U32 R14, RZ, RZ, R0 ;  /* 0x000000ffff0e7224 */ /* 0x000fe400078e0000 */
[----:B------:R-:W-:Y:S01]  /*16f0*/  @P4 FFMA.FTZ R5, R5, -1, RZ ;  /* 0xbf80000005054823 */ /* 0x000fe200000100ff */
[----:B------:R-:W-:Y:S01]  /*1700*/  IMAD.MOV.U32 R8, RZ, RZ, R13 ;  /* 0x000000ffff087224 */ /* 0x000fe200078e000d */
[----:B------:R-:W-:Y:S06]  /*1710*/  @!P3 BRA `(.L_x_15) ;  /* 0x0000000000e8b947 */ /* 0x000fec0003800000 */
[----:B------:R-:W-:Y:S01]  /*1720*/  @!P2 FMUL.FTZ R8, RZ, R12 ;  /* 0x0000000cff08a220 */ /* 0x000fe20000410000 */
[----:B------:R-:W-:Y:S01]  /*1730*/  @!P2 IMAD.MOV.U32 R0, RZ, RZ, RZ ;  /* 0x000000ffff00a224 */ /* 0x000fe200078e00ff */
[----:B------:R-:W-:Y:S06]  /*1740*/  @!P2 BRA `(.L_x_15) ;  /* 0x0000000000dca947 */ /* 0x000fec0003800000 */
[----:B------:R-:W-:Y:S01]  /*1750*/  SHF.R.U32.HI R18, RZ, 0x17, R12 ;  /* 0x00000017ff127819 */ /* 0x000fe2000001160c */
[----:B------:R-:W-:Y:S01]  /*1760*/  IMAD.MOV.U32 R6, RZ, RZ, RZ ;  /* 0x000000ffff067224 */ /* 0x000fe200078e00ff */
[----:B------:R-:W-:Y:S01]  /*1770*/  SHF.L.U32 R7, R12, 0x8, RZ ;  /* 0x000000080c077819 */ /* 0x000fe200000006ff */
        /* <DEDUP_REMOVED lines=8> */
.L_x_16:
[----:B------:R-:W-:-:S04]  /*1800*/  IADD3 R10, P0, R9, UR4, RZ ;  /* 0x00000004090a7c10 */ /* 0x000fc8000ff1e0ff */
[----:B------:R-:W-:-:S06]  /*1810*/  IADD3.X R11, R15, UR5, RZ, P0, !PT ;  /* 0x000000050f0b7c10 */ /* 0x000fcc00087fe4ff */
[----:B------:R-:W2:Y:S01]  /*1820*/  LDG.E.CONSTANT R11, desc[UR6][R10.64] ;  /* 0x000000060a0b7981 */ /* 0x000ea2000c1e9900 */
[----:B------:R-:W-:Y:S01]  /*1830*/  IADD3 R9, P4, R9, 0x4, RZ ;  /* 0x0000000409097810 */ /* 0x000fe20007f9e0ff */
[----:B------:R-:W-:-:S03]  /*1840*/  IMAD.MOV.U32 R7, RZ, RZ, RZ ;  /* 0x000000ffff077224 */ /* 0x000fc600078e00ff */
[----:B------:R-:W-:Y:S01]  /*1850*/  ISETP.NE.U32.AND P0, PT, R9, 0x18, PT ;  /* 0x000000180900780c */ /* 0x000fe20003f05070 */
[----:B------:R-:W-:-:S05]  /*1860*/  IMAD.X R15, RZ, RZ, R15, P4 ;  /* 0x000000ffff0f7224 */ /* 0x000fca00020e060f */
[----:B------:R-:W-:Y:S01]  /*1870*/  ISETP.NE.AND.EX P0, PT, R15, RZ, PT, P0 ;  /* 0x000000ff0f00720c */ /* 0x000fe20003f05300 */
[----:B--2---:R-:W-:-:S05]  /*1880*/  IMAD.WIDE.U32 R16, R19, R11, R6 ;  /* 0x0000000b13107225 */ /* 0x004fca00078e0006 */
[----:B------:R0:W-:Y:S01]  /*1890*/  STL [R0], R16 ;  /* 0x0000001000007387 */ /* 0x0001e20000100800 */
[----:B------:R-:W-:Y:S01]  /*18a0*/  MOV R6, R17 ;  /* 0x0000001100067202 */ /* 0x000fe20000000f00 */
[----:B0-----:R-:W-:-:S05]  /*18b0*/  VIADD R0, R0, 0x4 ;  /* 0x0000000400007836 */ /* 0x001fca0000000000 */
        /* <DEDUP_REMOVED lines=32> */
.L_x_15:
[----:B------:R-:W-:Y:S05]  /*1ac0*/  BSYNC B0 ;  /* 0x0000000000007941 */ /* 0x000fea0003800000 */
.L_x_14:
[----:B------:R-:W-:Y:S01]  /*1ad0*/  FMUL R15, R21, 2.5198421478271484375 ;  /* 0x40214518150f7820 */ /* 0x000fe20000400000 */
[----:B------:R-:W-:Y:S01]  /*1ae0*/  LOP3.LUT R6, R0, 0x1, RZ, 0xc0, !PT ;  /* 0x0000000100067812 */ /* 0x000fe200078ec0ff */
[----:B------:R-:W-:Y:S01]  /*1af0*/  FMUL.FTZ R17, R8, R8 ;  /* 0x0000000808117220 */ /* 0x000fe20000410000 */
[----:B------:R-:W-:Y:S01]  /*1b00*/  LOP3.LUT P6, RZ, R0, 0x2, RZ, 0xc0, !PT ;  /* 0x0000000200ff7812 */ /* 0x000fe200078cc0ff */
[C---:B------:R-:W-:Y:S01]  /*1b10*/  FMUL R7, R15.reuse, 0.63661974668502807617 ;  /* 0x3f22f9830f077820 */ /* 0x040fe20000400000 */
[----:B------:R-:W-:Y:S01]  /*1b20*/  ISETP.NE.U32.AND P0, PT, R6, 0x1, PT ;  /* 0x000000010600780c */ /* 0x000fe20003f05070 */
[----:B------:R-:W-:Y:S01]  /*1b30*/  FADD.FTZ R0, |R15|, -RZ ;  /* 0x800000ff0f007221 */ /* 0x000fe20000010200 */
[----:B------:R-:W-:Y:S01]  /*1b40*/  IMAD.MOV.U32 R6, RZ, RZ, -0x46b2bead ;  /* 0xb94d4153ff067424 */ /* 0x000fe200078e00ff */
[----:B------:R-:W-:Y:S01]  /*1b50*/  MOV R9, 0x3c0885e4 ;  /* 0x3c0885e400097802 */ /* 0x000fe20000000f00 */
[----:B------:R-:W-:Y:S01]  /*1b60*/  BSSY B0, `(.L_x_17) ;  /* 0x0000050000007945 */ /* 0x000fe20003800000 */
[----:B------:R-:W0:Y:S01]  /*1b70*/  F2I.FTZ.NTZ R7, R7 ;  /* 0x0000000700077305 */ /* 0x000e220000213100 */
[----:B------:R-:W-:-:S02]  /*1b80*/  FSETP.GE.AND P4, PT, R0, 105615, PT ;  /* 0x47ce47800000780b */ /* 0x000fc40003f86000 */
[----:B------:R-:W-:-:S05]  /*1b90*/  FSETP.NEU.AND P5, PT, R0, +INF , PT ;  /* 0x7f8000000000780b */ /* 0x000fca0003fad000 */
[----:B------:R-:W-:Y:S02]  /*1ba0*/  @!P0 IMAD.MOV.U32 R10, RZ, RZ, 0x37cbac00 ;  /* 0x37cbac00ff0a8424 */ /* 0x000fe400078e00ff */
[----:B------:R-:W-:Y:S02]  /*1bb0*/  @!P0 IMAD.MOV.U32 R9, RZ, RZ, 0x3d2aaabb ;  /* 0x3d2aaabbff098424 */ /* 0x000fe400078e00ff */
[C---:B------:R-:W-:Y:S01]  /*1bc0*/  @!P0 FFMA.FTZ R6, R17.reuse, R10, -0.0013887860113754868507 ;  /* 0xbab607ed11068423 */ /* 0x040fe2000001000a */
[----:B------:R-:W-:Y:S01]  /*1bd0*/  IMAD.MOV.U32 R10, RZ, RZ, -0x41d55558 ;  /* 0xbe2aaaa8ff0a7424 */ /* 0x000fe200078e00ff */
[----:B0-----:R-:W-:Y:S02]  /*1be0*/  I2FP.F32.S32 R18, R7 ;  /* 0x0000000700127245 */ /* 0x001fe40000201400 */
[----:B------:R-:W-:Y:S01]  /*1bf0*/  FFMA.FTZ R9, R17, R6, R9 ;  /* 0x0000000611097223 */ /* 0x000fe20000010009 */
[----:B------:R-:W-:Y:S01]  /*1c00*/  @!P0 IMAD.MOV.U32 R10, RZ, RZ, -0x41000001 ;  /* 0xbeffffffff0a8424 */ /* 0x000fe200078e00ff */
[----:B------:R-:W-:Y:S01]  /*1c10*/  FSEL R6, R8, 1, P0 ;  /* 0x3f80000008067808 */ /* 0x000fe20000000000 */
[----:B------:R-:W-:-:S02]  /*1c20*/  FFMA.FTZ R11, R18, -1.5707962512969970703, R15 ;  /* 0xbfc90fda120b7823 */ /* 0x000fc4000001000f */
        /* <DEDUP_REMOVED lines=23> */
.L_x_19:
        /* <DEDUP_REMOVED lines=23> */
[-C--:B----4-:R-:W-:Y:S02]  /*1f10*/  @P0 SHF.R.U32.HI R16, RZ, R10.reuse, R11 ;  /* 0x0000000aff100219 */ /* 0x090fe4000001160b */
[----:B---3--:R-:W-:Y:S02]  /*1f20*/  @P0 SHF.R.U32.HI R10, RZ, R10, R7 ;  /* 0x0000000aff0a0219 */ /* 0x008fe40000011607 */
[----:B------:R-:W-:-:S03]  /*1f30*/  @P0 SHF.L.U32 R11, R7, R22, RZ ;  /* 0x00000016070b0219 */ /* 0x000fc600000006ff */
[----:B------:R-:W-:Y:S02]  /*1f40*/  @P0 IMAD.IADD R0, R9, 0x1, R10 ;  /* 0x0000000109000824 */ /* 0x000fe400078e020a */
[----:B------:R-:W-:-:S05]  /*1f50*/  @P0 IMAD.IADD R7, R11, 0x1, R16 ;  /* 0x000000010b070824 */ /* 0x000fca00078e0210 */
[C---:B------:R-:W-:Y:S01]  /*1f60*/  SHF.L.W.U32.HI R16, R7.reuse, 0x2, R0 ;  /* 0x0000000207107819 */ /* 0x040fe20000010e00 */
[----:B------:R-:W-:-:S03]  /*1f70*/  IMAD.SHL.U32 R7, R7, 0x4, RZ ;  /* 0x0000000407077824 */ /* 0x000fc600078e00ff */
[----:B------:R-:W-:-:S04]  /*1f80*/  SHF.R.S32.HI R9, RZ, 0x1f, R16 ;  /* 0x0000001fff097819 */ /* 0x000fc80000011410 */
[C---:B0-----:R-:W-:Y:S02]  /*1f90*/  LOP3.LUT R8, R9.reuse, R7, RZ, 0x3c, !PT ;  /* 0x0000000709087212 */ /* 0x041fe400078e3cff */
[----:B------:R-:W-:-:S06]  /*1fa0*/  LOP3.LUT R9, R9, R16, RZ, 0x3c, !PT ;  /* 0x0000001009097212 */ /* 0x000fcc00078e3cff */
[----:B------:R-:W0:Y:S01]  /*1fb0*/  I2F.F64.S64 R8, R8 ;  /* 0x0000000800087312 */ /* 0x000e220000301c00 */
[----:B------:R-:W-:Y:S02]  /*1fc0*/  ISETP.GE.AND P0, PT, R15, RZ, PT ;  /* 0x000000ff0f00720c */ /* 0x000fe40003f06270 */
[----:B------:R-:W-:Y:S01]  /*1fd0*/  SHF.R.U32.HI R0, RZ, 0x1e, R0 ;  /* 0x0000001eff007819 */ /* 0x000fe20000011600 */
[----:B0-----:R-:W-:-:S03]  /*1fe0*/  DMUL R10, R8, UR4 ;  /* 0x00000004080a7c28 */ /* 0x001fc60008000000 */
[C---:B------:R-:W-:Y:S02]  /*1ff0*/  LEA.HI R7, R16.reuse, R0, RZ, 0x1 ;  /* 0x0000000010077211 */ /* 0x040fe400078f08ff */
[----:B------:R-:W-:-:S05]  /*2000*/  LOP3.LUT R19, R16, R15, RZ, 0x3c, !PT ;  /* 0x0000000f10137212 */ /* 0x000fca00078e3cff */
[----:B------:R-:W0:Y:S01]  /*2010*/  F2F.F32.F64 R10, R10 ;  /* 0x0000000a000a7310 */ /* 0x000e220000301000 */
[----:B------:R-:W-:Y:S01]  /*2020*/  IMAD.MOV R0, RZ, RZ, -R7 ;  /* 0x000000ffff007224 */ /* 0x000fe200078e0a07 */
[----:B------:R-:W-:-:S03]  /*2030*/  ISETP.GE.AND P6, PT, R19, RZ, PT ;  /* 0x000000ff1300720c */ /* 0x000fc60003fc6270 */
[----:B------:R-:W-:Y:S01]  /*2040*/  @!P0 IMAD.MOV.U32 R7, RZ, RZ, R0 ;  /* 0x000000ffff078224 */ /* 0x000fe200078e0000 */
[----:B0-----:R-:W-:-:S09]  /*2050*/  FSEL R0, -R10, R10, !P6 ;  /* 0x0000000a0a007208 */ /* 0x001fd20007000100 */
.L_x_18:
[----:B------:R-:W-:Y:S05]  /*2060*/  BSYNC B0 ;  /* 0x0000000000007941 */ /* 0x000fea0003800000 */
.L_x_17:
[C---:B------:R-:W-:Y:S01]  /*2070*/  LOP3.LUT R8, R7.reuse, 0x1, RZ, 0xc0, !PT ;  /* 0x0000000107087812 */ /* 0x040fe200078ec0ff */
[----:B------:R-:W-:Y:S01]  /*2080*/  FMUL.FTZ R16, R0, R0 ;  /* 0x0000000000107220 */ /* 0x000fe20000410000 */
        /* <DEDUP_REMOVED lines=31> */
.L_x_22:
        /* <DEDUP_REMOVED lines=8> */
[----:B--2---:R-:W-:-:S04]  /*2300*/  IMAD.WIDE.U32 R24, R16, R23, R8 ;  /* 0x0000001710187225 */ /* 0x004fc800078e0008 */
[----:B------:R-:W-:Y:S01]  /*2310*/  IMAD.MOV.U32 R8, RZ, RZ, R25 ;  /* 0x000000ffff087224 */ /* 0x000fe200078e0019 */
[----:B------:R0:W-:Y:S02]  /*2320*/  STL [R0], R24 ;  /* 0x0000001800007387 */ /* 0x0001e40000100800 */
        /* <DEDUP_REMOVED lines=12> */
[-C--:B---3--:R-:W-:Y:S02]  /*23f0*/  @P0 SHF.L.U32 R11, R0, R19.reuse, RZ ;  /* 0x00000013000b0219 */ /* 0x088fe400000006ff */
[-C--:B----4-:R-:W-:Y:S02]  /*2400*/  @P0 SHF.R.U32.HI R14, RZ, R10.reuse, R13 ;  /* 0x0000000aff0e0219 */ /* 0x090fe4000001160d */
[----:B--2---:R-:W-:Y:S02]  /*2410*/  @P0 SHF.L.U32 R13, R9, R19, RZ ;  /* 0x00000013090d0219 */ /* 0x004fe400000006ff */
[----:B------:R-:W-:-:S03]  /*2420*/  @P0 SHF.R.U32.HI R10, RZ, R10, R9 ;  /* 0x0000000aff0a0219 */ /* 0x000fc60000011609 */
[----:B------:R-:W-:Y:S01]  /*2430*/  @P0 IMAD.IADD R9, R13, 0x1, R14 ;  /* 0x000000010d090824 */ /* 0x000fe200078e020e */
[----:B------:R-:W-:-:S04]  /*2440*/  @P0 IADD3 R0, R11, R10, RZ ;  /* 0x0000000a0b000210 */ /* 0x000fc80007ffe0ff */
[C---:B------:R-:W-:Y:S01]  /*2450*/  SHF.L.W.U32.HI R13, R9.reuse, 0x2, R0 ;  /* 0x00000002090d7819 */ /* 0x040fe20000010e00 */
[----:B------:R-:W-:-:S03]  /*2460*/  IMAD.SHL.U32 R9, R9, 0x4, RZ ;  /* 0x0000000409097824 */ /* 0x000fc600078e00ff */
[----:B0-----:R-:W-:-:S04]  /*2470*/  SHF.R.S32.HI R8, RZ, 0x1f, R13 ;  /* 0x0000001fff087819 */ /* 0x001fc8000001140d */
        /* <DEDUP_REMOVED lines=12> */
.L_x_21:
[----:B------:R-:W-:Y:S05]  /*2540*/  BSYNC B0 ;  /* 0x0000000000007941 */ /* 0x000fea0003800000 */
.L_x_20:
[----:B------:R-:W-:Y:S01]  /*2550*/  LOP3.LUT R0, R14, 0x1, RZ, 0xc0, !PT ;  /* 0x000000010e007812 */ /* 0x000fe200078ec0ff */
[C---:B------:R-:W-:Y:S01]  /*2560*/  FMUL.FTZ R12, R13.reuse, R13 ;  /* 0x0000000d0d0c7220 */ /* 0x040fe20000410000 */
[----:B------:R-:W-:Y:S01]  /*2570*/  IMAD.MOV.U32 R9, RZ, RZ, 0x3c0885e4 ;  /* 0x3c0885e4ff097424 */ /* 0x000fe200078e00ff */
[----:B------:R-:W-:Y:S01]  /*2580*/  IADD3 R14, R14, 0x1, RZ ;  /* 0x000000010e0e7810 */ /* 0x000fe20007ffe0ff */
[----:B------:R-:W-:Y:S01]  /*2590*/  IMAD.MOV.U32 R10, RZ, RZ, -0x41d55558 ;  /* 0xbe2aaaa8ff0a7424 */ /* 0x000fe200078e00ff */
[----:B------:R-:W-:Y:S01]  /*25a0*/  ISETP.NE.U32.AND P0, PT, R0, 0x1, PT ;  /* 0x000000010000780c */ /* 0x000fe20003f05070 */
[----:B------:R-:W-:Y:S01]  /*25b0*/  IMAD.MOV.U32 R0, RZ, RZ, -0x46b2bead ;  /* 0xb94d4153ff007424 */ /* 0x000fe200078e00ff */
[----:B------:R-:W-:Y:S01]  /*25c0*/  LOP3.LUT P2, RZ, R14, 0x2, RZ, 0xc0, !PT ;  /* 0x000000020eff7812 */ /* 0x000fe2000784c0ff */
[----:B------:R-:W-:Y:S01]  /*25d0*/  BSSY B0, `(.L_x_23) ;  /* 0x0000046000007945 */ /* 0x000fe20003800000 */
[----:B------:R-:W-:-:S09]  /*25e0*/  FSEL R8, R13, 1, !P0 ;  /* 0x3f8000000d087808 */ /* 0x000fd20004000000 */
[----:B------:R-:W-:Y:S02]  /*25f0*/  @P0 IMAD.MOV.U32 R11, RZ, RZ, 0x37cbac00 ;  /* 0x37cbac00ff0b0424 */ /* 0x000fe400078e00ff */
[----:B------:R-:W-:Y:S02]  /*2600*/  @P0 IMAD.MOV.U32 R9, RZ, RZ, 0x3d2aaabb ;  /* 0x3d2aaabbff090424 */ /* 0x000fe400078e00ff */
[C---:B------:R-:W-:Y:S01]  /*2610*/  @P0 FFMA.FTZ R0, R12.reuse, R11, -0.0013887860113754868507 ;  /* 0xbab607ed0c000423 */ /* 0x040fe2000001000b */
[----:B------:R-:W-:Y:S02]  /*2620*/  @P0 IMAD.MOV.U32 R10, RZ, RZ, -0x41000001 ;  /* 0xbeffffffff0a0424 */ /* 0x000fe400078e00ff */
[C---:B------:R-:W-:Y:S01]  /*2630*/  FFMA.FTZ R11, R12.reuse, R8, RZ ;  /* 0x000000080c0b7223 */ /* 0x040fe200000100ff */
        /* <DEDUP_REMOVED lines=10> */
[----:B------:R-:W-:Y:S01]  /*26e0*/  ULDC.64 UR4, c[0x4][0x8] ;  /* 0x0100020000047ab9 */ /* 0x000fe20000000a00 */
[----:B------:R-:W-:Y:S01]  /*26f0*/  IMAD.MOV.U32 R10, RZ, RZ, RZ ;  /* 0x000000ffff0a7224 */ /* 0x000fe200078e00ff */
[----:B------:R-:W-:Y:S01]  /*2700*/  LOP3.LUT R0, R14, 0xe0, RZ, 0xc0, !PT ;  /* 0x000000e00e007812 */ /* 0x000fe200078ec0ff */
[----:B------:R-:W-:Y:S01]  /*2710*/  IMAD.MOV.U32 R9, RZ, RZ, RZ ;  /* 0x000000ffff097224 */ /* 0x000fe200078e00ff */
[----:B------:R-:W-:Y:S01]  /*2720*/  LOP3.LUT R22, R11, 0x80000000, RZ, 0xfc, !PT ;  /* 0x800000000b167812 */ /* 0x000fe200078efcff */
[----:B------:R-:W-:Y:S01]  /*2730*/  IMAD.MOV.U32 R13, RZ, RZ, RZ ;  /* 0x000000ffff0d7224 */ /* 0x000fe200078e00ff */
[----:B------:R-:W-:Y:S01]  /*2740*/  IADD3 R12, R0, -0x80, RZ ;  /* 0xffffff80000c7810 */ /* 0x000fe20007ffe0ff */
[----:B------:R-:W-:-:S03]  /*2750*/  IMAD.MOV.U32 R0, RZ, RZ, R1 ;  /* 0x000000ffff007224 */ /* 0x000fc600078e0001 */
[----:B------:R-:W-:-:S07]  /*2760*/  SHF.R.U32.HI R12, RZ, 0x5, R12 ;  /* 0x00000005ff0c7819 */ /* 0x000fce000001160c */
.L_x_25:
        /* <DEDUP_REMOVED lines=24> */
[-C--:B----4-:R-:W-:Y:S02]  /*28f0*/  @P0 SHF.R.U32.HI R14, RZ, R12.reuse, R13 ;  /* 0x0000000cff0e0219 */ /* 0x090fe4000001160d */
[----:B---3--:R-:W-:Y:S02]  /*2900*/  @P0 SHF.R.U32.HI R12, RZ, R12, R9 ;  /* 0x0000000cff0c0219 */ /* 0x008fe40000011609 */
[----:B------:R-:W-:-:S03]  /*2910*/  @P0 SHF.L.U32 R13, R9, R17, RZ ;  /* 0x00000011090d0219 */ /* 0x000fc600000006ff */
        /* <DEDUP_REMOVED lines=17> */
.L_x_24:
[----:B------:R-:W-:Y:S05]  /*2a30*/  BSYNC B0 ;  /* 0x0000000000007941 */ /* 0x000fea0003800000 */
.L_x_23:
[----:B------:R-:W-:Y:S01]  /*2a40*/  LOP3.LUT R0, R17, 0x1, RZ, 0xc0, !PT ;  /* 0x0000000111007812 */ /* 0x000fe200078ec0ff */
[----:B------:R-:W-:Y:S01]  /*2a50*/  FMUL R15, R20, 6.3496036529541015625 ;  /* 0x40cb2ff4140f7820 */ /* 0x000fe20000400000 */
[----:B------:R-:W-:Y:S01]  /*2a60*/  FMUL.FTZ R14, R18, R18 ;  /* 0x00000012120e7220 */ /* 0x000fe20000410000 */
[----:B------:R-:W-:Y:S01]  /*2a70*/  IMAD.MOV.U32 R10, RZ, RZ, 0x3c0885e4 ;  /* 0x3c0885e4ff0a7424 */ /* 0x000fe200078e00ff */
[----:B------:R-:W-:Y:S01]  /*2a80*/  ISETP.NE.U32.AND P0, PT, R0, 0x1, PT ;  /* 0x000000010000780c */ /* 0x000fe20003f05070 */
[C---:B------:R-:W-:Y:S01]  /*2a90*/  FMUL R0, R15.reuse, 0.63661974668502807617 ;  /* 0x3f22f9830f007820 */ /* 0x040fe20000400000 */
[----:B------:R-:W-:Y:S01]  /*2aa0*/  FADD.FTZ R16, |R15|, -RZ ;  /* 0x800000ff0f107221 */ /* 0x000fe20000010200 */
[----:B------:R-:W-:Y:S01]  /*2ab0*/  IMAD.MOV.U32 R9, RZ, RZ, -0x46b2bead ;  /* 0xb94d4153ff097424 */ /* 0x000fe200078e00ff */
[----:B------:R-:W-:Y:S01]  /*2ac0*/  BSSY B0, `(.L_x_26) ;  /* 0x0000052000007945 */ /* 0x000fe20003800000 */
[----:B------:R-:W-:Y:S02]  /*2ad0*/  VIADD R17, R17, 0x1 ;  /* 0x0000000111117836 */ /* 0x000fe40000000000 */
[----:B------:R-:W0:Y:S01]  /*2ae0*/  F2I.FTZ.NTZ R0, R0 ;  /* 0x0000000000007305 */ /* 0x000e220000213100 */
[----:B------:R-:W-:-:S02]  /*2af0*/  FSETP.GE.AND P3, PT, R16, 105615, PT ;  /* 0x47ce47801000780b */ /* 0x000fc40003f66000 */
[----:B------:R-:W-:Y:S02]  /*2b00*/  LOP3.LUT P4, RZ, R17, 0x2, RZ, 0xc0, !PT ;  /* 0x0000000211ff7812 */ /* 0x000fe4000788c0ff */
[----:B------:R-:W-:Y:S01]  /*2b10*/  FSETP.NEU.AND P2, PT, R16, +INF , PT ;  /* 0x7f8000001000780b */ /* 0x000fe20003f4d000 */
[----:B------:R-:W-:Y:S01]  /*2b20*/  @P0 IMAD.MOV.U32 R11, RZ, RZ, 0x37cbac00 ;  /* 0x37cbac00ff0b0424 */ /* 0x000fe200078e00ff */
[----:B------:R-:W-:-:S03]  /*2b30*/  @P0 MOV R10, 0x3d2aaabb ;  /* 0x3d2aaabb000a0802 */ /* 0x000fc60000000f00 */
[C---:B------:R-:W-:Y:S01]  /*2b40*/  @P0 FFMA.FTZ R9, R14.reuse, R11, -0.0013887860113754868507 ;  /* 0xbab607ed0e090423 */ /* 0x040fe2000001000b */
[----:B------:R-:W-:Y:S02]  /*2b50*/  IMAD.MOV.U32 R11, RZ, RZ, -0x41d55558 ;  /* 0xbe2aaaa8ff0b7424 */ /* 0x000fe400078e00ff */
[----:B------:R-:W-:Y:S02]  /*2b60*/  @P0 IMAD.MOV.U32 R11, RZ, RZ, -0x41000001 ;  /* 0xbeffffffff0b0424 */ /* 0x000fe400078e00ff */
[----:B------:R-:W-:Y:S01]  /*2b70*/  FFMA.FTZ R10, R14, R9, R10 ;  /* 0x000000090e0a7223 */ /* 0x000fe2000001000a */
[----:B0-----:R-:W-:Y:S01]  /*2b80*/  I2FP.F32.S32 R12, R0 ;  /* 0x00000000000c7245 */ /* 0x001fe20000201400 */
[----:B------:R-:W-:Y:S01]  /*2b90*/  IMAD.MOV.U32 R23, RZ, RZ, R0 ;  /* 0x000000ffff177224 */ /* 0x000fe200078e0000 */
[----:B------:R-:W-:Y:S01]  /*2ba0*/  FSEL R9, R18, 1, !P0 ;  /* 0x3f80000012097808 */ /* 0x000fe20004000000 */
[----:B------:R-:W-:Y:S02]  /*2bb0*/  FFMA.FTZ R10, R14, R10, R11 ;  /* 0x0000000a0e0a7223 */ /* 0x000fe4000001000b */
[----:B------:R-:W-:-:S02]  /*2bc0*/  FFMA.FTZ R13, R12, -1.5707962512969970703, R15 ;  /* 0xbfc90fda0c0d7823 */ /* 0x000fc4000001000f */
[----:B------:R-:W-:Y:S02]  /*2bd0*/  FFMA.FTZ R14, R14, R9, RZ ;  /* 0x000000090e0e7223 */ /* 0x000fe400000100ff */
[----:B------:R-:W-:Y:S02]  /*2be0*/  FFMA.FTZ R13, R12, -7.5497894158615963534e-08, R13 ;  /* 0xb3a221680c0d7823 */ /* 0x000fe4000001000d */
[----:B------:R-:W-:Y:S02]  /*2bf0*/  FFMA.FTZ R9, R14, R10, R9 ;  /* 0x0000000a0e097223 */ /* 0x000fe40000010009 */
[----:B------:R-:W-:Y:S02]  /*2c00*/  FFMA.FTZ R12, R12, -5.3903029534742383927e-15, R13 ;  /* 0xa7c234c50c0c7823 */ /* 0x000fe4000001000d */
[----:B------:R-:W-:Y:S02]  /*2c10*/  @P4 FFMA.FTZ R9, R9, -1, RZ ;  /* 0xbf80000009094823 */ /* 0x000fe400000100ff */
        /* <DEDUP_REMOVED lines=16> */
.L_x_28:
        /* <DEDUP_REMOVED lines=44> */
.L_x_27:
[----:B------:R-:W-:Y:S05]  /*2fe0*/  BSYNC B0 ;  /* 0x0000000000007941 */ /* 0x000fea0003800000 */
.L_x_26:
[----:B------:R-:W-:Y:S01]  /*2ff0*/  FMUL R22, R21, 6.3496036529541015625 ;  /* 0x40cb2ff415167820 */ /* 0x000fe20000400000 */
[----:B------:R-:W-:Y:S01]  /*3000*/  LOP3.LUT R10, R0, 0x1, RZ, 0xc0, !PT ;  /* 0x00000001000a7812 */ /* 0x000fe200078ec0ff */
[----:B------:R-:W-:Y:S01]  /*3010*/  FMUL.FTZ R17, R14, R14 ;  /* 0x0000000e0e117220 */ /* 0x000fe20000410000 */
[----:B------:R-:W-:Y:S02]  /*3020*/  IMAD.MOV.U32 R16, RZ, RZ, 0x3c0885e4 ;  /* 0x3c0885e4ff107424 */ /* 0x000fe400078e00ff */
[----:B------:R-:W-:Y:S01]  /*3030*/  FMUL R11, R22, 0.63661974668502807617 ;  /* 0x3f22f983160b7820 */ /* 0x000fe20000400000 */
[----:B------:R-:W-:Y:S01]  /*3040*/  ISETP.NE.U32.AND P0, PT, R10, 0x1, PT ;  /* 0x000000010a00780c */ /* 0x000fe20003f05070 */
[----:B------:R-:W-:Y:S01]  /*3050*/  FADD.FTZ R24, |R22|, -RZ ;  /* 0x800000ff16187221 */ /* 0x000fe20000010200 */
[----:B------:R-:W-:Y:S01]  /*3060*/  IMAD.MOV.U32 R10, RZ, RZ, -0x46b2bead ;  /* 0xb94d4153ff0a7424 */ /* 0x000fe200078e00ff */
[----:B------:R-:W-:Y:S01]  /*3070*/  LOP3.LUT P6, RZ, R0, 0x2, RZ, 0xc0, !PT ;  /* 0x0000000200ff7812 */ /* 0x000fe200078cc0ff */
[----:B------:R-:W-:Y:S01]  /*3080*/  BSSY B0, `(.L_x_29) ;  /* 0x000004f000007945 */ /* 0x000fe20003800000 */
[----:B------:R-:W0:Y:S01]  /*3090*/  F2I.FTZ.NTZ R11, R11 ;  /* 0x0000000b000b7305 */ /* 0x000e220000213100 */
[----:B------:R-:W-:-:S02]  /*30a0*/  FSETP.GE.AND P4, PT, R24, 105615, PT ;  /* 0x47ce47801800780b */ /* 0x000fc40003f86000 */
[----:B------:R-:W-:-:S05]  /*30b0*/  FSETP.NEU.AND P5, PT, R24, +INF , PT ;  /* 0x7f8000001800780b */ /* 0x000fca0003fad000 */
[----:B------:R-:W-:Y:S01]  /*30c0*/  @!P0 IMAD.MOV.U32 R18, RZ, RZ, 0x37cbac00 ;  /* 0x37cbac00ff128424 */ /* 0x000fe200078e00ff */
[----:B------:R-:W-:-:S03]  /*30d0*/  @!P0 MOV R16, 0x3d2aaabb ;  /* 0x3d2aaabb00108802 */ /* 0x000fc60000000f00 */
[C---:B------:R-:W-:Y:S01]  /*30e0*/  @!P0 FFMA.FTZ R10, R17.reuse, R18, -0.0013887860113754868507 ;  /* 0xbab607ed110a8423 */ /* 0x040fe20000010012 */
[----:B------:R-:W-:Y:S01]  /*30f0*/  IMAD.MOV.U32 R18, RZ, RZ, -0x41d55558 ;  /* 0xbe2aaaa8ff127424 */ /* 0x000fe200078e00ff */
[----:B0-----:R-:W-:Y:S02]  /*3100*/  I2FP.F32.S32 R13, R11 ;  /* 0x0000000b000d7245 */ /* 0x001fe40000201400 */
[----:B------:R-:W-:Y:S01]  /*3110*/  FFMA.FTZ R16, R17, R10, R16 ;  /* 0x0000000a11107223 */ /* 0x000fe20000010010 */
[----:B------:R-:W-:Y:S01]  /*3120*/  @!P0 IMAD.MOV.U32 R18, RZ, RZ, -0x41000001 ;  /* 0xbeffffffff128424 */ /* 0x000fe200078e00ff */
[----:B------:R-:W-:Y:S01]  /*3130*/  FSEL R10, R14, 1, P0 ;  /* 0x3f8000000e0a7808 */ /* 0x000fe20000000000 */
[----:B------:R-:W-:Y:S02]  /*3140*/  IMAD.MOV.U32 R14, RZ, RZ, R11 ;  /* 0x000000ffff0e7224 */ /* 0x000fe400078e000b */
[----:B------:R-:W-:Y:S01]  /*3150*/  FFMA.FTZ R0, R13, -1.5707962512969970703, R22 ;  /* 0xbfc90fda0d007823 */ /* 0x000fe20000010016 */
[C---:B------:R-:W-:Y:S01]  /*3160*/  FFMA.FTZ R19, R17.reuse, R16, R18 ;  /* 0x0000001011137223 */ /* 0x040fe20000010012 */
[----:B------:R-:W-:-:S02]  /*3170*/  FFMA.FTZ R17, R17, R10, RZ ;  /* 0x0000000a11117223 */ /* 0x000fc400000100ff */
        /* <DEDUP_REMOVED lines=9> */
[----:B------:R-:W-:Y:S01]  /*3210*/  IMAD.SHL.U32 R29, R22, 0x100, RZ ;  /* 0x00000100161d7824 */ /* 0x000fe200078e00ff */
[----:B------:R-:W-:Y:S01]  /*3220*/  SHF.R.U32.HI R11, RZ, 0x17, R22 ;  /* 0x00000017ff0b7819 */ /* 0x000fe20000011616 */
[----:B------:R-:W-:Y:S01]  /*3230*/  IMAD.MOV.U32 R19, RZ, RZ, RZ ;  /* 0x000000ffff137224 */ /* 0x000fe200078e00ff */
[----:B------:R-:W-:Y:S02]  /*3240*/  CS2R R24, SRZ ;  /* 0x0000000000187805 */ /* 0x000fe4000001ff00 */
[----:B------:R-:W-:Y:S01]  /*3250*/  MOV R0, R1 ;  /* 0x0000000100007202 */ /* 0x000fe20000000f00 */
[----:B------:R-:W-:Y:S01]  /*3260*/  ULDC.64 UR4, c[0x4][0x8] ;  /* 0x0100020000047ab9 */ /* 0x000fe20000000a00 */
[----:B------:R-:W-:-:S07]  /*3270*/  LOP3.LUT R29, R29, 0x80000000, RZ, 0xfc, !PT ;  /* 0x800000001d1d7812 */ /* 0x000fce00078efcff */
.L_x_31:
        /* <DEDUP_REMOVED lines=10> */
[----:B------:R0:W-:Y:S02]  /*3320*/  STL [R0], R18 ;  /* 0x0000001200007387 */ /* 0x0001e40000100800 */
[----:B0-----:R-:W-:-:S03]  /*3330*/  VIADD R0, R0, 0x4 ;  /* 0x0000000400007836 */ /* 0x001fc60000000000 */
[----:B------:R-:W-:Y:S05]  /*3340*/  @P0 BRA `(.L_x_31) ;  /* 0xfffffffc00cc0947 */ /* 0x000fea000383ffff */
[----:B------:R-:W-:Y:S01]  /*3350*/  LOP3.LUT R0, R11, 0xe0, RZ, 0xc0, !PT ;  /* 0x000000e00b007812 */ /* 0x000fe200078ec0ff */
[----:B------:R0:W-:Y:S01]  /*3360*/  STL [R1+0x18], R19 ;  /* 0x0000181301007387 */ /* 0x0001e20000100800 */
[----:B------:R-:W-:-:S03]  /*3370*/  LOP3.LUT P0, R18, R11, 0x1f, RZ, 0xc0, !PT ;  /* 0x0000001f0b127812 */ /* 0x000fc6000780c0ff */
[----:B------:R-:W-:-:S05]  /*3380*/  VIADD R0, R0, 0xffffff80 ;  /* 0xffffff8000007836 */ /* 0x000fca0000000000 */
[----:B------:R-:W-:-:S05]  /*3390*/  SHF.R.U32.HI R0, RZ, 0x5, R0 ;  /* 0x00000005ff007819 */ /* 0x000fca0000011600 */
[----:B------:R-:W-:-:S05]  /*33a0*/  IMAD R24, R0, -0x4, R1 ;  /* 0xfffffffc00187824 */ /* 0x000fca00078e0201 */
[----:B------:R-:W2:Y:S04]  /*33b0*/  LDL R0, [R24+0x18] ;  /* 0x0000180018007983 */ /* 0x000ea80000100800 */
[----:B------:R-:W3:Y:S04]  /*33c0*/  @P0 LDL R25, [R24+0x10] ;  /* 0x0000100018190983 */ /* 0x000ee80000100800 */
[----:B------:R-:W4:Y:S01]  /*33d0*/  LDL R11, [R24+0x14] ;  /* 0x00001400180b7983 */ /* 0x000f220000100800 */
[----:B------:R-:W-:Y:S01]  /*33e0*/  @P0 IADD3 R16, -R18, 0x20, RZ ;  /* 0x0000002012100810 */ /* 0x000fe20007ffe1ff */
[----:B------:R-:W-:Y:S01]  /*33f0*/  UMOV UR4, 0x54442d19 ;  /* 0x54442d1900047882 */ /* 0x000fe20000000000 */
[----:B------:R-:W-:Y:S01]  /*3400*/  UMOV UR5, 0x3bf921fb ;  /* 0x3bf921fb00057882 */ /* 0x000fe20000000000 */
[----:B--2---:R-:W-:-:S02]  /*3410*/  @P0 SHF.L.U32 R17, R0, R18, RZ ;  /* 0x0000001200110219 */ /* 0x004fc400000006ff */
[-C--:B---3--:R-:W-:Y:S02]  /*3420*/  @P0 SHF.R.U32.HI R25, RZ, R16.reuse, R25 ;  /* 0x00000010ff190219 */ /* 0x088fe40000011619 */
[----:B----4-:R-:W-:Y:S02]  /*3430*/  @P0 SHF.R.U32.HI R16, RZ, R16, R11 ;  /* 0x00000010ff100219 */ /* 0x010fe4000001160b */
[----:B------:R-:W-:-:S03]  /*3440*/  @P0 SHF.L.U32 R18, R11, R18, RZ ;  /* 0x000000120b120219 */ /* 0x000fc600000006ff */
[----:B------:R-:W-:Y:S02]  /*3450*/  @P0 IMAD.IADD R0, R17, 0x1, R16 ;  /* 0x0000000111000824 */ /* 0x000fe400078e0210 */
[----:B------:R-:W-:Y:S01]  /*3460*/  @P0 IMAD.IADD R11, R18, 0x1, R25 ;  /* 0x00000001120b0824 */ /* 0x000fe200078e0219 */
[----:B------:R-:W-:-:S04]  /*3470*/  ISETP.GE.AND P0, PT, R22, RZ, PT ;  /* 0x000000ff1600720c */ /* 0x000fc80003f06270 */
[C-C-:B------:R-:W-:Y:S02]  /*3480*/  SHF.L.W.U32.HI R25, R11.reuse, 0x2, R0.reuse ;  /* 0x000000020b197819 */ /* 0x140fe40000010e00 */
[----:B------:R-:W-:Y:S02]  /*3490*/  SHF.L.U32 R11, R11, 0x2, RZ ;  /* 0x000000020b0b7819 */ /* 0x000fe400000006ff */
[----:B------:R-:W-:Y:S02]  /*34a0*/  SHF.R.S32.HI R18, RZ, 0x1f, R25 ;  /* 0x0000001fff127819 */ /* 0x000fe40000011419 */
[----:B------:R-:W-:Y:S02]  /*34b0*/  SHF.R.U32.HI R0, RZ, 0x1e, R0 ;  /* 0x0000001eff007819 */ /* 0x000fe40000011600 */
[C---:B------:R-:W-:Y:S02]  /*34c0*/  LOP3.LUT R16, R18.reuse, R11, RZ, 0x3c, !PT ;  /* 0x0000000b12107212 */ /* 0x040fe400078e3cff */
[----:B------:R-:W-:-:S02]  /*34d0*/  LOP3.LUT R17, R18, R25, RZ, 0x3c, !PT ;  /* 0x0000001912117212 */ /* 0x000fc400078e3cff */
[C---:B------:R-:W-:Y:S02]  /*34e0*/  LEA.HI R11, R25.reuse, R0, RZ, 0x1 ;  /* 0x00000000190b7211 */ /* 0x040fe400078f08ff */
[----:B------:R-:W-:Y:S02]  /*34f0*/  LOP3.LUT R24, R25, R22, RZ, 0x3c, !PT ;  /* 0x0000001619187212 */ /* 0x000fe400078e3cff */
[----:B------:R-:W0:Y:S01]  /*3500*/  I2F.F64.S64 R16, R16 ;  /* 0x0000001000107312 */ /* 0x000e220000301c00 */
[----:B------:R-:W-:Y:S01]  /*3510*/  IMAD.MOV R0, RZ, RZ, -R11 ;  /* 0x000000ffff007224 */ /* 0x000fe200078e0a0b */
[----:B------:R-:W-:-:S03]  /*3520*/  ISETP.GE.AND P6, PT, R24, RZ, PT ;  /* 0x000000ff1800720c */ /* 0x000fc60003fc6270 */
[----:B------:R-:W-:Y:S01]  /*3530*/  @!P0 IMAD.MOV.U32 R11, RZ, RZ, R0 ;  /* 0x000000ffff0b8224 */ /* 0x000fe200078e0000 */
[----:B0-----:R-:W-:-:S10]  /*3540*/  DMUL R18, R16, UR4 ;  /* 0x0000000410127c28 */ /* 0x001fd40008000000 */
[----:B------:R-:W0:Y:S02]  /*3550*/  F2F.F32.F64 R18, R18 ;  /* 0x0000001200127310 */ /* 0x000e240000301000 */
[----:B0-----:R-:W-:-:S07]  /*3560*/  FSEL R0, -R18, R18, !P6 ;  /* 0x0000001212007208 */ /* 0x001fce0007000100 */
.L_x_30:
[----:B------:R-:W-:Y:S05]  /*3570*/  BSYNC B0 ;  /* 0x0000000000007941 */ /* 0x000fea0003800000 */
.L_x_29:
[C---:B------:R-:W-:Y:S01]  /*3580*/  LOP3.LUT R16, R11.reuse, 0x1, RZ, 0xc0, !PT ;  /* 0x000000010b107812 */ /* 0x040fe200078ec0ff */
[----:B------:R-:W-:Y:S01]  /*3590*/  FMUL.FTZ R24, R0, R0 ;  /* 0x0000000000187220 */ /* 0x000fe20000410000 */
[----:B------:R-:W-:Y:S01]  /*35a0*/  IMAD.MOV.U32 R17, RZ, RZ, 0x3c0885e4 ;  /* 0x3c0885e4ff117424 */ /* 0x000fe200078e00ff */
[----:B------:R-:W-:Y:S01]  /*35b0*/  LOP3.LUT P6, RZ, R11, 0x2, RZ, 0xc0, !PT ;  /* 0x000000020bff7812 */ /* 0x000fe200078cc0ff */
[----:B------:R-:W-:Y:S01]  /*35c0*/  IMAD.MOV.U32 R18, RZ, RZ, -0x41d55558 ;  /* 0xbe2aaaa8ff127424 */ /* 0x000fe200078e00ff */
[----:B------:R-:W-:Y:S01]  /*35d0*/  ISETP.NE.U32.AND P0, PT, R16, 0x1, PT ;  /* 0x000000011000780c */ /* 0x000fe20003f05070 */
[----:B------:R-:W-:Y:S01]  /*35e0*/  IMAD.MOV.U32 R16, RZ, RZ, -0x46b2bead ;  /* 0xb94d4153ff107424 */ /* 0x000fe200078e00ff */
[----:B------:R-:W-:Y:S02]  /*35f0*/  BSSY B0, `(.L_x_32) ;  /* 0x0000045000007945 */ /* 0x000fe40003800000 */
[----:B------:R-:W-:-:S05]  /*3600*/  FSEL R11, R0, 1, P0 ;  /* 0x3f800000000b7808 */ /* 0x000fca0000000000 */
[----:B------:R-:W-:-:S04]  /*3610*/  FFMA.FTZ R0, R24, R11, RZ ;  /* 0x0000000b18007223 */ /* 0x000fc800000100ff */
[----:B------:R-:W-:Y:S01]  /*3620*/  @!P0 IMAD.MOV.U32 R19, RZ, RZ, 0x37cbac00 ;  /* 0x37cbac00ff138424 */ /* 0x000fe200078e00ff */
[----:B------:R-:W-:Y:S01]  /*3630*/  @!P0 MOV R18, 0xbeffffff ;  /* 0xbeffffff00128802 */ /* 0x000fe20000000f00 */
[----:B------:R-:W-:Y:S02]  /*3640*/  @!P0 IMAD.MOV.U32 R17, RZ, RZ, 0x3d2aaabb ;  /* 0x3d2aaabbff118424 */ /* 0x000fe400078e00ff */
[----:B------:R-:W-:-:S04]  /*3650*/  @!P0 FFMA.FTZ R16, R24, R19, -0.0013887860113754868507 ;  /* 0xbab607ed18108423 */ /* 0x000fc80000010013 */
        /* <DEDUP_REMOVED lines=10> */
[----:B------:R-:W-:Y:S01]  /*3700*/  CS2R R24, SRZ ;  /* 0x0000000000187805 */ /* 0x000fe2000001ff00 */
[----:B------:R-:W-:Y:S01]  /*3710*/  IMAD.MOV.U32 R19, RZ, RZ, RZ ;  /* 0x000000ffff137224 */ /* 0x000fe200078e00ff */
[----:B------:R-:W-:Y:S01]  /*3720*/  LOP3.LUT R0, R23, 0xe0, RZ, 0xc0, !PT ;  /* 0x000000e017007812 */ /* 0x000fe200078ec0ff */
[----:B------:R-:W-:Y:S01]  /*3730*/  ULDC.64 UR4, c[0x4][0x8] ;  /* 0x0100020000047ab9 */ /* 0x000fe20000000a00 */
[----:B------:R-:W-:-:S03]  /*3740*/  LOP3.LUT R29, R29, 0x80000000, RZ, 0xfc, !PT ;  /* 0x800000001d1d7812 */ /* 0x000fc600078efcff */
[----:B------:R-:W-:Y:S02]  /*3750*/  VIADD R12, R0, 0xffffff80 ;  /* 0xffffff80000c7836 */ /* 0x000fe40000000000 */
[----:B------:R-:W-:-:S03]  /*3760*/  IMAD.MOV.U32 R0, RZ, RZ, R1 ;  /* 0x000000ffff007224 */ /* 0x000fc600078e0001 */
[----:B------:R-:W-:-:S07]  /*3770*/  SHF.R.U32.HI R12, RZ, 0x5, R12 ;  /* 0x00000005ff0c7819 */ /* 0x000fce000001160c */
.L_x_34:
[----:B------:R-:W-:-:S04]  /*3780*/  IADD3 R16, P0, R24, UR4, RZ ;  /* 0x0000000418107c10 */ /* 0x000fc8000ff1e0ff */
[----:B------:R-:W-:-:S05]  /*3790*/  IADD3.X R17, R25, UR5, RZ, P0, !PT ;  /* 0x0000000519117c10 */ /* 0x000fca00087fe4ff */
[----:B------:R0:W2:Y:S01]  /*37a0*/  LDG.E.CONSTANT R18, desc[UR6][R16.64] ;  /* 0x0000000610127981 */ /* 0x0000a2000c1e9900 */
[----:B------:R-:W-:-:S04]  /*37b0*/  IADD3 R24, P2, R24, 0x4, RZ ;  /* 0x0000000418187810 */ /* 0x000fc80007f5e0ff */
[----:B------:R-:W-:Y:S02]  /*37c0*/  ISETP.NE.U32.AND P0, PT, R24, 0x18, PT ;  /* 0x000000181800780c */ /* 0x000fe40003f05070 */
[----:B------:R-:W-:Y:S01]  /*37d0*/  IADD3.X R25, RZ, R25, RZ, P2, !PT ;  /* 0x00000019ff197210 */ /* 0x000fe200017fe4ff */
[----:B0-----:R-:W-:-:S03]  /*37e0*/  IMAD.MOV.U32 R16, RZ, RZ, R19 ;  /* 0x000000ffff107224 */ /* 0x001fc600078e0013 */
[----:B------:R-:W-:Y:S01]  /*37f0*/  ISETP.NE.AND.EX P0, PT, R25, RZ, PT, P0 ;  /* 0x000000ff1900720c */ /* 0x000fe20003f05300 */
[----:B------:R-:W-:Y:S02]  /*3800*/  IMAD.MOV.U32 R17, RZ, RZ, RZ ;  /* 0x000000ffff117224 */ /* 0x000fe400078e00ff */
[----:B--2---:R-:W-:-:S05]  /*3810*/  IMAD.WIDE.U32 R18, R29, R18, R16 ;  /* 0x000000121d127225 */ /* 0x004fca00078e0010 */
[----:B------:R0:W-:Y:S02]  /*3820*/  STL [R0], R18 ;  /* 0x0000001200007387 */ /* 0x0001e40000100800 */
        /* <DEDUP_REMOVED lines=12> */
[----:B---3--:R-:W-:Y:S02]  /*38f0*/  @P0 SHF.L.U32 R16, R0, R18, RZ ;  /* 0x0000001200100219 */ /* 0x008fe400000006ff */
[-C--:B----4-:R-:W-:Y:S02]  /*3900*/  @P0 SHF.R.U32.HI R25, RZ, R12.reuse, R23 ;  /* 0x0000000cff190219 */ /* 0x090fe40000011617 */
[----:B--2---:R-:W-:Y:S02]  /*3910*/  @P0 SHF.R.U32.HI R23, RZ, R12, R17 ;  /* 0x0000000cff170219 */ /* 0x004fe40000011611 */
[----:B------:R-:W-:-:S03]  /*3920*/  @P0 SHF.L.U32 R12, R17, R18, RZ ;  /* 0x00000012110c0219 */ /* 0x000fc600000006ff */
[----:B------:R-:W-:Y:S02]  /*3930*/  @P0 IMAD.IADD R0, R16, 0x1, R23 ;  /* 0x0000000110000824 */ /* 0x000fe400078e0217 */
[----:B------:R-:W-:-:S05]  /*3940*/  @P0 IMAD.IADD R17, R12, 0x1, R25 ;  /* 0x000000010c110824 */ /* 0x000fca00078e0219 */
[C---:B------:R-:W-:Y:S01]  /*3950*/  SHF.L.W.U32.HI R12, R17.reuse, 0x2, R0 ;  /* 0x00000002110c7819 */ /* 0x040fe20000010e00 */
[----:B------:R-:W-:-:S03]  /*3960*/  IMAD.SHL.U32 R17, R17, 0x4, RZ ;  /* 0x0000000411117824 */ /* 0x000fc600078e00ff */
[----:B------:R-:W-:-:S04]  /*3970*/  SHF.R.S32.HI R18, RZ, 0x1f, R12 ;  /* 0x0000001fff127819 */ /* 0x000fc8000001140c */
[C---:B------:R-:W-:Y:S02]  /*3980*/  LOP3.LUT R16, R18.reuse, R17, RZ, 0x3c, !PT ;  /* 0x0000001112107212 */ /* 0x040fe400078e3cff */
[----:B------:R-:W-:-:S06]  /*3990*/  LOP3.LUT R17, R18, R12, RZ, 0x3c, !PT ;  /* 0x0000000c12117212 */ /* 0x000fcc00078e3cff */
        /* <DEDUP_REMOVED lines=10> */
.L_x_33:
[----:B------:R-:W-:Y:S05]  /*3a40*/  BSYNC B0 ;  /* 0x0000000000007941 */ /* 0x000fea0003800000 */
.L_x_32:
[C---:B------:R-:W-:Y:S01]  /*3a50*/  LOP3.LUT R0, R23.reuse, 0x1, RZ, 0xc0, !PT ;  /* 0x0000000117007812 */ /* 0x040fe200078ec0ff */
[----:B------:R-:W-:Y:S01]  /*3a60*/  FMUL.FTZ R18, R12, R12 ;  /* 0x0000000c0c127220 */ /* 0x000fe20000410000 */
[----:B------:R-:W-:Y:S01]  /*3a70*/  VIADD R23, R23, 0x1 ;  /* 0x0000000117177836 */ /* 0x000fe20000000000 */
[----:B------:R-:W-:Y:S01]  /*3a80*/  MOV R15, 0x3c0885e4 ;  /* 0x3c0885e4000f7802 */ /* 0x000fe20000000f00 */
        /* <DEDUP_REMOVED lines=30> */
.L_x_37:
[----:B------:R-:W-:-:S04]  /*3c70*/  IADD3 R18, P0, R15, UR4, RZ ;  /* 0x000000040f127c10 */ /* 0x000fc8000ff1e0ff */
[----:B------:R-:W-:-:S05]  /*3c80*/  IADD3.X R19, R23, UR5, RZ, P0, !PT ;  /* 0x0000000517137c10 */ /* 0x000fca00087fe4ff */
        /* <DEDUP_REMOVED lines=42> */
.L_x_36:
[----:B------:R-:W-:Y:S05]  /*3f30*/  BSYNC B0 ;  /* 0x0000000000007941 */ /* 0x000fea0003800000 */
.L_x_35:
[----:B------:R-:W-:Y:S01]  /*3f40*/  LOP3.LUT R0, R14, 0x1, RZ, 0xc0, !PT ;  /* 0x000000010e007812 */ /* 0x000fe200078ec0ff */
[----:B------:R-:W-:Y:S01]  /*3f50*/  FMUL R15, R20, 16 ;  /* 0x41800000140f7820 */ /* 0x000fe20000400000 */
[----:B------:R-:W-:Y:S01]  /*3f60*/  FMUL.FTZ R16, R13, R13 ;  /* 0x0000000d0d107220 */ /* 0x000fe20000410000 */
[----:B------:R-:W-:Y:S01]  /*3f70*/  IMAD.MOV.U32 R17, RZ, RZ, -0x46b2bead ;  /* 0xb94d4153ff117424 */ /* 0x000fe200078e00ff */
[----:B------:R-:W-:Y:S01]  /*3f80*/  ISETP.NE.U32.AND P0, PT, R0, 0x1, PT ;  /* 0x000000010000780c */ /* 0x000fe20003f05070 */
[C---:B------:R-:W-:Y:S01]  /*3f90*/  FMUL R0, R15.reuse, 0.63661974668502807617 ;  /* 0x3f22f9830f007820 */ /* 0x040fe20000400000 */
[----:B------:R-:W-:Y:S01]  /*3fa0*/  FADD.FTZ R18, |R15|, -RZ ;  /* 0x800000ff0f127221 */ /* 0x000fe20000010200 */
[----:B------:R-:W-:Y:S01]  /*3fb0*/  IMAD.MOV.U32 R19, RZ, RZ, 0x3c0885e4 ;  /* 0x3c0885e4ff137424 */ /* 0x000fe200078e00ff */
[----:B------:R-:W-:Y:S01]  /*3fc0*/  FSEL R13, R13, 1, !P0 ;  /* 0x3f8000000d0d7808 */ /* 0x000fe20004000000 */
[----:B------:R-:W-:Y:S01]  /*3fd0*/  VIADD R14, R14, 0x1 ;  /* 0x000000010e0e7836 */ /* 0x000fe20000000000 */
[----:B------:R-:W-:Y:S01]  /*3fe0*/  BSSY B0, `(.L_x_38) ;  /* 0x000004f000007945 */ /* 0x000fe20003800000 */
        /* <DEDUP_REMOVED lines=10> */
[----:B------:R-:W-:Y:S02]  /*4090*/  @P0 IMAD.MOV.U32 R23, RZ, RZ, -0x41000001 ;  /* 0xbeffffffff170424 */ /* 0x000fe400078e00ff */
[----:B------:R-:W-:Y:S02]  /*40a0*/  FFMA.FTZ R19, R26, -1.5707962512969970703, R15 ;  /* 0xbfc90fda1a137823 */ /* 0x000fe4000001000f */
[C---:B------:R-:W-:Y:S01]  /*40b0*/  FFMA.FTZ R14, R16.reuse, R17, R23 ;  /* 0x00000011100e7223 */ /* 0x040fe20000010017 */
        /* <DEDUP_REMOVED lines=13> */
[----:B------:R-:W-:Y:S02]  /*4190*/  SHF.L.U32 R28, R15, 0x8, RZ ;  /* 0x000000080f1c7819 */ /* 0x000fe400000006ff */
[----:B------:R-:W-:Y:S02]  /*41a0*/  CS2R R24, SRZ ;  /* 0x0000000000187805 */ /* 0x000fe4000001ff00 */
[----:B------:R-:W-:Y:S01]  /*41b0*/  LOP3.LUT R0, R18, 0xe0, RZ, 0xc0, !PT ;  /* 0x000000e012007812 */ /* 0x000fe200078ec0ff */
[----:B------:R-:W-:Y:S01]  /*41c0*/  ULDC.64 UR4, c[0x4][0x8] ;  /* 0x0100020000047ab9 */ /* 0x000fe20000000a00 */
[----:B------:R-:W-:-:S03]  /*41d0*/  LOP3.LUT R28, R28, 0x80000000, RZ, 0xfc, !PT ;  /* 0x800000001c1c7812 */ /* 0x000fc600078efcff */
[----:B------:R-:W-:-:S05]  /*41e0*/  VIADD R0, R0, 0xffffff80 ;  /* 0xffffff8000007836 */ /* 0x000fca0000000000 */
[----:B------:R-:W-:Y:S01]  /*41f0*/  SHF.R.U32.HI R14, RZ, 0x5, R0 ;  /* 0x00000005ff0e7819 */ /* 0x000fe20000011600 */
[----:B------:R-:W-:-:S07]  /*4200*/  IMAD.MOV.U32 R0, RZ, RZ, R1 ;  /* 0x000000ffff007224 */ /* 0x000fce00078e0001 */
.L_x_40:
        /* <DEDUP_REMOVED lines=9> */
[----:B--2---:R-:W-:-:S05]  /*42a0*/  IMAD.WIDE.U32 R22, R28, R17, R22 ;  /* 0x000000111c167225 */ /* 0x004fca00078e0016 */
        /* <DEDUP_REMOVED lines=12> */
[----:B---3--:R-:W-:-:S02]  /*4370*/  @P0 SHF.L.U32 R16, R0, R18, RZ ;  /* 0x0000001200100219 */ /* 0x008fc400000006ff */
[-C--:B----4-:R-:W-:Y:S02]  /*4380*/  @P0 SHF.R.U32.HI R29, RZ, R14.reuse, R25 ;  /* 0x0000000eff1d0219 */ /* 0x090fe40000011619 */
[----:B--2---:R-:W-:Y:S02]  /*4390*/  @P0 SHF.R.U32.HI R25, RZ, R14, R17 ;  /* 0x0000000eff190219 */ /* 0x004fe40000011611 */
[----:B------:R-:W-:Y:S02]  /*43a0*/  @P0 SHF.L.U32 R14, R17, R18, RZ ;  /* 0x00000012110e0219 */ /* 0x000fe400000006ff */
[----:B------:R-:W-:-:S03]  /*43b0*/  @P0 IADD3 R0, R16, R25, RZ ;  /* 0x0000001910000210 */ /* 0x000fc60007ffe0ff */
[----:B------:R-:W-:-:S05]  /*43c0*/  @P0 IMAD.IADD R17, R14, 0x1, R29 ;  /* 0x000000010e110824 */ /* 0x000fca00078e021d */
[C---:B------:R-:W-:Y:S01]  /*43d0*/  SHF.L.W.U32.HI R14, R17.reuse, 0x2, R0 ;  /* 0x00000002110e7819 */ /* 0x040fe20000010e00 */
[----:B------:R-:W-:-:S03]  /*43e0*/  IMAD.SHL.U32 R17, R17, 0x4, RZ ;  /* 0x0000000411117824 */ /* 0x000fc600078e00ff */
[----:B------:R-:W-:-:S04]  /*43f0*/  SHF.R.S32.HI R18, RZ, 0x1f, R14 ;  /* 0x0000001fff127819 */ /* 0x000fc8000001140e */
[C---:B------:R-:W-:Y:S02]  /*4400*/  LOP3.LUT R16, R18.reuse, R17, RZ, 0x3c, !PT ;  /* 0x0000001112107212 */ /* 0x040fe400078e3cff */
        /* <DEDUP_REMOVED lines=12> */
.L_x_39:
[----:B------:R-:W-:Y:S05]  /*44d0*/  BSYNC B0 ;  /* 0x0000000000007941 */ /* 0x000fea0003800000 */
.L_x_38:
[----:B------:R-:W-:Y:S01]  /*44e0*/  LOP3.LUT R15, R0, 0x1, RZ, 0xc0, !PT ;  /* 0x00000001000f7812 */ /* 0x000fe200078ec0ff */
[----:B------:R-:W-:Y:S01]  /*44f0*/  FMUL.FTZ R17, R14, R14 ;  /* 0x0000000e0e117220 */ /* 0x000fe20000410000 */
[----:B------:R-:W-:Y:S01]  /*4500*/  IMAD.MOV.U32 R22, RZ, RZ, 0x3c0885e4 ;  /* 0x3c0885e4ff167424 */ /* 0x000fe200078e00ff */
[----:B------:R-:W-:Y:S01]  /*4510*/  LOP3.LUT P6, RZ, R0, 0x2, RZ, 0xc0, !PT ;  /* 0x0000000200ff7812 */ /* 0x000fe200078cc0ff */
[----:B------:R-:W-:Y:S01]  /*4520*/  IMAD.MOV.U32 R18, RZ, RZ, -0x46b2bead ;  /* 0xb94d4153ff127424 */ /* 0x000fe200078e00ff */
[----:B------:R-:W-:Y:S01]  /*4530*/  ISETP.NE.U32.AND P0, PT, R15, 0x1, PT ;  /* 0x000000010f00780c */ /* 0x000fe20003f05070 */
[----:B------:R-:W-:Y:S01]  /*4540*/  FMUL R15, R21, 16 ;  /* 0x41800000150f7820 */ /* 0x000fe20000400000 */
[----:B------:R-:W-:Y:S01]  /*4550*/  IMAD.MOV.U32 R0, RZ, RZ, -0x41d55558 ;  /* 0xbe2aaaa8ff007424 */ /* 0x000fe200078e00ff */
[----:B------:R-:W-:Y:S01]  /*4560*/  BSSY B0, `(.L_x_41) ;  /* 0x0000054000007945 */ /* 0x000fe20003800000 */
[----:B------:R-:W-:Y:S01]  /*4570*/  FSEL R14, R14, 1, P0 ;  /* 0x3f8000000e0e7808 */ /* 0x000fe20000000000 */
[C---:B------:R-:W-:Y:S01]  /*4580*/  FMUL R16, R15.reuse, 0.63661974668502807617 ;  /* 0x3f22f9830f107820 */ /* 0x040fe20000400000 */
[----:B------:R-:W-:-:S05]  /*4590*/  FADD.FTZ R23, |R15|, -RZ ;  /* 0x800000ff0f177221 */ /* 0x000fca0000010200 */
[----:B------:R-:W0:Y:S01]  /*45a0*/  F2I.FTZ.NTZ R16, R16 ;  /* 0x0000001000107305 */ /* 0x000e220000213100 */
[C---:B------:R-:W-:Y:S01]  /*45b0*/  FSETP.GE.AND P4, PT, R23.reuse, 105615, PT ;  /* 0x47ce47801700780b */ /* 0x040fe20003f86000 */
[----:B------:R-:W-:Y:S01]  /*45c0*/  @!P0 IMAD.MOV.U32 R24, RZ, RZ, 0x37cbac00 ;  /* 0x37cbac00ff188424 */ /* 0x000fe200078e00ff */
[----:B------:R-:W-:Y:S01]  /*45d0*/  @!P0 MOV R22, 0x3d2aaabb ;  /* 0x3d2aaabb00168802 */ /* 0x000fe20000000f00 */
[----:B------:R-:W-:Y:S01]  /*45e0*/  @!P0 IMAD.MOV.U32 R0, RZ, RZ, -0x41000001 ;  /* 0xbeffffffff008424 */ /* 0x000fe200078e00ff */
[----:B------:R-:W-:Y:S01]  /*45f0*/  FSETP.NEU.AND P5, PT, R23, +INF , PT ;  /* 0x7f8000001700780b */ /* 0x000fe20003fad000 */
[----:B------:R-:W-:-:S04]  /*4600*/  @!P0 FFMA.FTZ R18, R17, R24, -0.0013887860113754868507 ;  /* 0xbab607ed11128423 */ /* 0x000fc80000010018 */
[----:B------:R-:W-:-:S04]  /*4610*/  FFMA.FTZ R18, R17, R18, R22 ;  /* 0x0000001211127223 */ /* 0x000fc80000010016 */
[C---:B------:R-:W-:Y:S01]  /*4620*/  FFMA.FTZ R23, R17.reuse, R18, R0 ;  /* 0x0000001211177223 */ /* 0x040fe20000010000 */
[----:B0-----:R-:W-:Y:S01]  /*4630*/  I2FP.F32.S32 R22, R16 ;  /* 0x0000001000167245 */ /* 0x001fe20000201400 */
[----:B------:R-:W-:-:S04]  /*4640*/  FFMA.FTZ R17, R17, R14, RZ ;  /* 0x0000000e11117223 */ /* 0x000fc800000100ff */
[C---:B------:R-:W-:Y:S01]  /*4650*/  FFMA.FTZ R25, R22.reuse, -1.5707962512969970703, R15 ;  /* 0xbfc90fda16197823 */ /* 0x040fe2000001000f */
[----:B------:R-:W-:Y:S01]  /*4660*/  FFMA.FTZ R14, R17, R23, R14 ;  /* 0x00000017110e7223 */ /* 0x000fe2000001000e */
[----:B------:R-:W-:Y:S02]  /*4670*/  IMAD.MOV.U32 R17, RZ, RZ, R16 ;  /* 0x000000ffff117224 */ /* 0x000fe400078e0010 */
[----:B------:R-:W-:Y:S01]  /*4680*/  FFMA.FTZ R25, R22, -7.5497894158615963534e-08, R25 ;  /* 0xb3a2216816197823 */ /* 0x000fe20000010019 */
[----:B------:R-:W-:-:S03]  /*4690*/  @P6 FFMA.FTZ R14, R14, -1, RZ ;  /* 0xbf8000000e0e6823 */ /* 0x000fc600000100ff */
[----:B------:R-:W-:-:S04]  /*46a0*/  FFMA.FTZ R18, R22, -5.3903029534742383927e-15, R25 ;  /* 0xa7c234c516127823 */ /* 0x000fc80000010019 */
[----:B------:R-:W-:Y:S01]  /*46b0*/  IMAD.MOV.U32 R22, RZ, RZ, R18 ;  /* 0x000000ffff167224 */ /* 0x000fe200078e0012 */
[----:B------:R-:W-:Y:S06]  /*46c0*/  @!P4 BRA `(.L_x_42) ;  /* 0x0000000000f4c947 */ /* 0x000fec0003800000 */
[----:B------:R-:W-:Y:S01]  /*46d0*/  @!P5 FMUL.FTZ R22, RZ, R15 ;  /* 0x0000000fff16d220 */ /* 0x000fe20000410000 */
[----:B------:R-:W-:Y:S01]  /*46e0*/  @!P5 IMAD.MOV.U32 R16, RZ, RZ, RZ ;  /* 0x000000ffff10d224 */ /* 0x000fe200078e00ff */
[----:B------:R-:W-:Y:S06]  /*46f0*/  @!P5 BRA `(.L_x_42) ;  /* 0x0000000000e8d947 */ /* 0x000fec0003800000 */
[----:B------:R-:W-:Y:S01]  /*4700*/  SHF.R.U32.HI R0, RZ, 0x17, R15 ;  /* 0x00000017ff007819 */ /* 0x000fe2000001160f */
[----:B------:R-:W-:Y:S01]  /*4710*/  FMUL R28, R21, 16 ;  /* 0x41800000151c7820 */ /* 0x000fe20000400000 */
[----:B------:R-:W-:Y:S01]  /*4720*/  HFMA2.MMA R25, -RZ, RZ, 0, 0 ;  /* 0x00000000ff197435 */ /* 0x000fe200000001ff */
[----:B------:R-:W-:Y:S01]  /*4730*/  IMAD.MOV.U32 R29, RZ, RZ, RZ ;  /* 0x000000ffff1d7224 */ /* 0x000fe200078e00ff */
[----:B------:R-:W-:Y:S01]  /*4740*/  LOP3.LUT R0, R0, 0xe0, RZ, 0xc0, !PT ;  /* 0x000000e000007812 */ /* 0x000fe200078ec0ff */
[----:B------:R-:W-:Y:S01]  /*4750*/  IMAD.SHL.U32 R28, R28, 0x100, RZ ;  /* 0x000001001c1c7824 */ /* 0x000fe200078e00ff */
[----:B------:R-:W-:Y:S01]  /*4760*/  ULDC.64 UR4, c[0x4][0x8] ;  /* 0x0100020000047ab9 */ /* 0x000fe20000000a00 */
[----:B------:R-:W-:Y:S02]  /*4770*/  IMAD.MOV.U32 R15, RZ, RZ, RZ ;  /* 0x000000ffff0f7224 */ /* 0x000fe400078e00ff */
[----:B------:R-:W-:Y:S01]  /*4780*/  VIADD R0, R0, 0xffffff80 ;  /* 0xffffff8000007836 */ /* 0x000fe20000000000 */
[----:B------:R-:W-:-:S04]  /*4790*/  LOP3.LUT R28, R28, 0x80000000, RZ, 0xfc, !PT ;  /* 0x800000001c1c7812 */ /* 0x000fc800078efcff */
[----:B------:R-:W-:Y:S01]  /*47a0*/  SHF.R.U32.HI R16, RZ, 0x5, R0 ;  /* 0x00000005ff107819 */ /* 0x000fe20000011600 */
[----:B------:R-:W-:-:S07]  /*47b0*/  IMAD.MOV.U32 R0, RZ, RZ, R1 ;  /* 0x000000ffff007224 */ /* 0x000fce00078e0001 */
.L_x_43:
        /* <DEDUP_REMOVED lines=13> */
[----:B------:R-:W-:Y:S01]  /*4890*/  FMUL R15, R21, 16 ;  /* 0x41800000150f7820 */ /* 0x000fe20000400000 */
[----:B------:R-:W-:Y:S01]  /*48a0*/  IMAD R28, R16, -0x4, R1 ;  /* 0xfffffffc101c7824 */ /* 0x000fe200078e0201 */
[----:B------:R0:W-:Y:S03]  /*48b0*/  STL [R1+0x18], R25 ;  /* 0x0000181901007387 */ /* 0x0001e60000100800 */
[----:B------:R-:W-:Y:S01]  /*48c0*/  SHF.R.U32.HI R22, RZ, 0x17, R15 ;  /* 0x00000017ff167819 */ /* 0x000fe2000001160f */
[----:B------:R-:W2:Y:S03]  /*48d0*/  LDL R23, [R28+0x14] ;  /* 0x000014001c177983 */ /* 0x000ea60000100800 */
[----:B------:R-:W-:Y:S01]  /*48e0*/  LOP3.LUT P0, R22, R22, 0x1f, RZ, 0xc0, !PT ;  /* 0x0000001f16167812 */ /* 0x000fe2000780c0ff */
[----:B------:R-:W3:-:S12]  /*48f0*/  LDL R0, [R28+0x18] ;  /* 0x000018001c007983 */ /* 0x000ed80000100800 */
[----:B------:R-:W4:Y:S01]  /*4900*/  @P0 LDL R29, [R28+0x10] ;  /* 0x000010001c1d0983 */ /* 0x000f220000100800 */
[----:B------:R-:W-:Y:S01]  /*4910*/  @P0 IADD3 R16, -R22, 0x20, RZ ;  /* 0x0000002016100810 */ /* 0x000fe20007ffe1ff */
[----:B------:R-:W-:Y:S01]  /*4920*/  UMOV UR4, 0x54442d19 ;  /* 0x54442d1900047882 */ /* 0x000fe20000000000 */
[----:B------:R-:W-:Y:S02]  /*4930*/  UMOV UR5, 0x3bf921fb ;  /* 0x3bf921fb00057882 */ /* 0x000fe40000000000 */
[-C--:B----4-:R-:W-:Y:S02]  /*4940*/  @P0 SHF.R.U32.HI R24, RZ, R16.reuse, R29 ;  /* 0x00000010ff180219 */ /* 0x090fe4000001161d */
[----:B--2---:R-:W-:Y:S02]  /*4950*/  @P0 SHF.R.U32.HI R29, RZ, R16, R23 ;  /* 0x00000010ff1d0219 */ /* 0x004fe40000011617 */
[----:B---3--:R-:W-:-:S04]  /*4960*/  @P0 SHF.L.U32 R16, R0, R22, RZ ;  /* 0x0000001600100219 */ /* 0x008fc800000006ff */
[----:B------:R-:W-:Y:S02]  /*4970*/  @P0 IADD3 R0, R16, R29, RZ ;  /* 0x0000001d10000210 */ /* 0x000fe40007ffe0ff */
[----:B------:R-:W-:-:S05]  /*4980*/  @P0 SHF.L.U32 R16, R23, R22, RZ ;  /* 0x0000001617100219 */ /* 0x000fca00000006ff */
        /* <DEDUP_REMOVED lines=17> */
.L_x_42:
[----:B------:R-:W-:Y:S05]  /*4aa0*/  BSYNC B0 ;  /* 0x0000000000007941 */ /* 0x000fea0003800000 */
.L_x_41:
[----:B------:R-:W-:Y:S01]  /*4ab0*/  LOP3.LUT R0, R16, 0x1, RZ, 0xc0, !PT ;  /* 0x0000000110007812 */ /* 0x000fe200078ec0ff */
[----:B------:R-:W-:Y:S01]  /*4ac0*/  IMAD.MOV.U32 R15, RZ, RZ, -0x46b2bead ;  /* 0xb94d4153ff0f7424 */ /* 0x000fe200078e00ff */
[----:B------:R-:W-:Y:S01]  /*4ad0*/  MOV R23, 0x3c0885e4 ;  /* 0x3c0885e400177802 */ /* 0x000fe20000000f00 */
[----:B------:R-:W-:Y:S01]  /*4ae0*/  BSSY B0, `(.L_x_44) ;  /* 0x000004b000007945 */ /* 0x000fe20003800000 */
[----:B------:R-:W-:Y:S01]  /*4af0*/  ISETP.NE.U32.AND P0, PT, R0, 0x1, PT ;  /* 0x000000010000780c */ /* 0x000fe20003f05070 */
[----:B------:R-:W-:Y:S01]  /*4b00*/  FMUL.FTZ R0, R22, R22 ;  /* 0x0000001616007220 */ /* 0x000fe20000410000 */
[----:B------:R-:W-:-:S11]  /*4b10*/  LOP3.LUT P6, RZ, R16, 0x2, RZ, 0xc0, !PT ;  /* 0x0000000210ff7812 */ /* 0x000fd600078cc0ff */
[----:B------:R-:W-:Y:S02]  /*4b20*/  @!P0 IMAD.MOV.U32 R25, RZ, RZ, 0x37cbac00 ;  /* 0x37cbac00ff198424 */ /* 0x000fe400078e00ff */
[----:B------:R-:W-:Y:S02]  /*4b30*/  @!P0 IMAD.MOV.U32 R23, RZ, RZ, 0x3d2aaabb ;  /* 0x3d2aaabbff178424 */ /* 0x000fe400078e00ff */
[C---:B------:R-:W-:Y:S01]  /*4b40*/  @!P0 FFMA.FTZ R15, R0.reuse, R25, -0.0013887860113754868507 ;  /* 0xbab607ed000f8423 */ /* 0x040fe20000010019 */
[----:B------:R-:W-:Y:S02]  /*4b50*/  IMAD.MOV.U32 R25, RZ, RZ, -0x41d55558 ;  /* 0xbe2aaaa8ff197424 */ /* 0x000fe400078e00ff */
[----:B------:R-:W-:Y:S02]  /*4b60*/  @!P0 IMAD.MOV.U32 R25, RZ, RZ, -0x41000001 ;  /* 0xbeffffffff198424 */ /* 0x000fe400078e00ff */
[----:B------:R-:W-:Y:S01]  /*4b70*/  FFMA.FTZ R16, R0, R15, R23 ;  /* 0x0000000f00107223 */ /* 0x000fe20000010017 */
[----:B------:R-:W-:-:S03]  /*4b80*/  FSEL R15, R22, 1, P0 ;  /* 0x3f800000160f7808 */ /* 0x000fc60000000000 */
[C---:B------:R-:W-:Y:S02]  /*4b90*/  FFMA.FTZ R16, R0.reuse, R16, R25 ;  /* 0x0000001000107223 */ /* 0x040fe40000010019 */
[----:B------:R-:W-:-:S04]  /*4ba0*/  FFMA.FTZ R0, R0, R15, RZ ;  /* 0x0000000f00007223 */ /* 0x000fc800000100ff */
[----:B------:R-:W-:-:S04]  /*4bb0*/  FFMA.FTZ R15, R0, R16, R15 ;  /* 0x00000010000f7223 */ /* 0x000fc8000001000f */
[----:B------:R-:W-:Y:S01]  /*4bc0*/  @P6 FFMA.FTZ R15, R15, -1, RZ ;  /* 0xbf8000000f0f6823 */ /* 0x000fe200000100ff */
[----:B------:R-:W-:Y:S06]  /*4bd0*/  @!P3 BRA `(.L_x_45) ;  /* 0x0000000000ecb947 */ /* 0x000fec0003800000 */
[----:B------:R-:W-:Y:S01]  /*4be0*/  FMUL R16, R20, 16 ;  /* 0x4180000014107820 */ /* 0x000fe20000400000 */
[----:B------:R-:W-:-:S03]  /*4bf0*/  @!P2 IMAD.MOV.U32 R19, RZ, RZ, RZ ;  /* 0x000000ffff13a224 */ /* 0x000fc600078e00ff */
[----:B------:R-:W-:Y:S01]  /*4c00*/  @!P2 FMUL.FTZ R26, RZ, R16 ;  /* 0x00000010ff1aa220 */ /* 0x000fe20000410000 */
[----:B------:R-:W-:Y:S06]  /*4c10*/  @!P2 BRA `(.L_x_45) ;  /* 0x0000000000dca947 */ /* 0x000fec0003800000 */
[----:B------:R-:W-:Y:S01]  /*4c20*/  IMAD.SHL.U32 R28, R16, 0x100, RZ ;  /* 0x00000100101c7824 */ /* 0x000fe200078e00ff */
[----:B------:R-:W-:Y:S01]  /*4c30*/  HFMA2.MMA R26, -RZ, RZ, 0, 0 ;  /* 0x00000000ff1a7435 */ /* 0x000fe200000001ff */
[----:B------:R-:W-:Y:S01]  /*4c40*/  IMAD.MOV.U32 R25, RZ, RZ, RZ ;  /* 0x000000ffff197224 */ /* 0x000fe200078e00ff */
[----:B------:R-:W-:Y:S01]  /*4c50*/  ULDC.64 UR4, c[0x4][0x8] ;  /* 0x0100020000047ab9 */ /* 0x000fe20000000a00 */
[----:B------:R-:W-:Y:S01]  /*4c60*/  IMAD.MOV.U32 R19, RZ, RZ, RZ ;  /* 0x000000ffff137224 */ /* 0x000fe200078e00ff */
[----:B------:R-:W-:Y:S01]  /*4c70*/  LOP3.LUT R28, R28, 0x80000000, RZ, 0xfc, !PT ;  /* 0x800000001c1c7812 */ /* 0x000fe200078efcff */
[----:B------:R-:W-:-:S07]  /*4c80*/  IMAD.MOV.U32 R0, RZ, RZ, R1 ;  /* 0x000000ffff007224 */ /* 0x000fce00078e0001 */
.L_x_46:
        /* <DEDUP_REMOVED lines=13> */
[----:B------:R-:W-:Y:S01]  /*4d60*/  SHF.R.U32.HI R24, RZ, 0x17, R16 ;  /* 0x00000017ff187819 */ /* 0x000fe20000011610 */
[----:B------:R0:W-:Y:S03]  /*4d70*/  STL [R1+0x18], R25 ;  /* 0x0000181901007387 */ /* 0x0001e60000100800 */
[----:B------:R-:W-:Y:S02]  /*4d80*/  LOP3.LUT R0, R24, 0xe0, RZ, 0xc0, !PT ;  /* 0x000000e018007812 */ /* 0x000fe400078ec0ff */
[----:B------:R-:W-:Y:S02]  /*4d90*/  LOP3.LUT P0, R24, R24, 0x1f, RZ, 0xc0, !PT ;  /* 0x0000001f18187812 */ /* 0x000fe4000780c0ff */
[----:B------:R-:W-:-:S04]  /*4da0*/  IADD3 R0, R0, -0x80, RZ ;  /* 0xffffff8000007810 */ /* 0x000fc80007ffe0ff */
[----:B------:R-:W-:-:S05]  /*4db0*/  SHF.R.U32.HI R0, RZ, 0x5, R0 ;  /* 0x00000005ff007819 */ /* 0x000fca0000011600 */
[----:B------:R-:W-:-:S05]  /*4dc0*/  IMAD R26, R0, -0x4, R1 ;  /* 0xfffffffc001a7824 */ /* 0x000fca00078e0201 */
[----:B------:R-:W2:Y:S04]  /*4dd0*/  @P0 LDL R23, [R26+0x10] ;  /* 0x000010001a170983 */ /* 0x000ea80000100800 */
[----:B------:R-:W3:Y:S04]  /*4de0*/  LDL R19, [R26+0x14] ;  /* 0x000014001a137983 */ /* 0x000ee80000100800 */
[----:B------:R-:W4:Y:S01]  /*4df0*/  LDL R0, [R26+0x18] ;  /* 0x000018001a007983 */ /* 0x000f220000100800 */
[----:B------:R-:W-:Y:S01]  /*4e00*/  @P0 IADD3 R22, -R24, 0x20, RZ ;  /* 0x0000002018160810 */ /* 0x000fe20007ffe1ff */
[----:B------:R-:W-:Y:S01]  /*4e10*/  UMOV UR4, 0x54442d19 ;  /* 0x54442d1900047882 */ /* 0x000fe20000000000 */
[----:B------:R-:W-:Y:S01]  /*4e20*/  UMOV UR5, 0x3bf921fb ;  /* 0x3bf921fb00057882 */ /* 0x000fe20000000000 */
[----:B------:R-:W-:-:S02]  /*4e30*/  ISETP.GE.AND P2, PT, R16, RZ, PT ;  /* 0x000000ff1000720c */ /* 0x000fc40003f46270 */
[-C--:B--2---:R-:W-:Y:S02]  /*4e40*/  @P0 SHF.R.U32.HI R29, RZ, R22.reuse, R23 ;  /* 0x00000016ff1d0219 */ /* 0x084fe40000011617 */
[----:B---3--:R-:W-:Y:S02]  /*4e50*/  @P0 SHF.R.U32.HI R23, RZ, R22, R19 ;  /* 0x00000016ff170219 */ /* 0x008fe40000011613 */
[----:B----4-:R-:W-:-:S05]  /*4e60*/  @P0 SHF.L.U32 R22, R0, R24, RZ ;  /* 0x0000001800160219 */ /* 0x010fca00000006ff */
[----:B------:R-:W-:Y:S01]  /*4e70*/  @P0 IMAD.IADD R0, R22, 0x1, R23 ;  /* 0x0000000116000824 */ /* 0x000fe200078e0217 */
[----:B------:R-:W-:-:S05]  /*4e80*/  @P0 SHF.L.U32 R22, R19, R24, RZ ;  /* 0x0000001813160219 */ /* 0x000fca00000006ff */
[----:B------:R-:W-:-:S05]  /*4e90*/  @P0 IMAD.IADD R19, R22, 0x1, R29 ;  /* 0x0000000116130824 */ /* 0x000fca00078e021d */
[C-C-:B------:R-:W-:Y:S01]  /*4ea0*/  SHF.L.W.U32.HI R29, R19.reuse, 0x2, R0.reuse ;  /* 0x00000002131d7819 */ /* 0x140fe20000010e00 */
[----:B------:R-:W-:Y:S01]  /*4eb0*/  IMAD.SHL.U32 R19, R19, 0x4, RZ ;  /* 0x0000000413137824 */ /* 0x000fe200078e00ff */
[----:B------:R-:W-:Y:S02]  /*4ec0*/  SHF.R.U32.HI R0, RZ, 0x1e, R0 ;  /* 0x0000001eff007819 */ /* 0x000fe40000011600 */
[----:B------:R-:W-:Y:S02]  /*4ed0*/  SHF.R.S32.HI R24, RZ, 0x1f, R29 ;  /* 0x0000001fff187819 */ /* 0x000fe4000001141d */
[----:B------:R-:W-:Y:S02]  /*4ee0*/  LOP3.LUT R16, R29, R16, RZ, 0x3c, !PT ;  /* 0x000000101d107212 */ /* 0x000fe400078e3cff */
[C---:B------:R-:W-:Y:S02]  /*4ef0*/  LOP3.LUT R22, R24.reuse, R19, RZ, 0x3c, !PT ;  /* 0x0000001318167212 */ /* 0x040fe400078e3cff */
[----:B------:R-:W-:-:S02]  /*4f00*/  LOP3.LUT R23, R24, R29, RZ, 0x3c, !PT ;  /* 0x0000001d18177212 */ /* 0x000fc400078e3cff */
[----:B------:R-:W-:Y:S02]  /*4f10*/  LEA.HI R19, R29, R0, RZ, 0x1 ;  /* 0x000000001d137211 */ /* 0x000fe400078f08ff */
[----:B------:R-:W-:Y:S02]  /*4f20*/  ISETP.GE.AND P0, PT, R16, RZ, PT ;  /* 0x000000ff1000720c */ /* 0x000fe40003f06270 */
[----:B------:R-:W0:Y:S01]  /*4f30*/  I2F.F64.S64 R22, R22 ;  /* 0x0000001600167312 */ /* 0x000e220000301c00 */
[----:B------:R-:W-:-:S04]  /*4f40*/  IMAD.MOV R0, RZ, RZ, -R19 ;  /* 0x000000ffff007224 */ /* 0x000fc800078e0a13 */
[----:B------:R-:W-:Y:S01]  /*4f50*/  @!P2 IMAD.MOV.U32 R19, RZ, RZ, R0 ;  /* 0x000000ffff13a224 */ /* 0x000fe200078e0000 */
[----:B0-----:R-:W-:-:S10]  /*4f60*/  DMUL R24, R22, UR4 ;  /* 0x0000000416187c28 */ /* 0x001fd40008000000 */
[----:B------:R-:W0:Y:S02]  /*4f70*/  F2F.F32.F64 R24, R24 ;  /* 0x0000001800187310 */ /* 0x000e240000301000 */
[----:B0-----:R-:W-:-:S07]  /*4f80*/  FSEL R26, -R24, R24, !P0 ;  /* 0x00000018181a7208 */ /* 0x001fce0004000100 */
.L_x_45:
[----:B------:R-:W-:Y:S05]  /*4f90*/  BSYNC B0 ;  /* 0x0000000000007941 */ /* 0x000fea0003800000 */
.L_x_44:
        /* <DEDUP_REMOVED lines=8> */
[----:B------:R-:W-:-:S08]  /*5020*/  IMAD.MOV.U32 R24, RZ, RZ, -0x41d55558 ;  /* 0xbe2aaaa8ff187424 */ /* 0x000fd000078e00ff */
[----:B------:R-:W-:Y:S01]  /*5030*/  @P0 MOV R16, 0x37cbac00 ;  /* 0x37cbac0000100802 */ /* 0x000fe20000000f00 */
[----:B------:R-:W-:Y:S02]  /*5040*/  @P0 IMAD.MOV.U32 R22, RZ, RZ, 0x3d2aaabb ;  /* 0x3d2aaabbff160424 */ /* 0x000fe400078e00ff */
[----:B------:R-:W-:Y:S02]  /*5050*/  @P0 IMAD.MOV.U32 R24, RZ, RZ, -0x41000001 ;  /* 0xbeffffffff180424 */ /* 0x000fe400078e00ff */
[----:B------:R-:W-:Y:S01]  /*5060*/  @P0 FFMA.FTZ R0, R23, R16, -0.0013887860113754868507 ;  /* 0xbab607ed17000423 */ /* 0x000fe20000010010 */
[----:B------:R-:W-:-:S03]  /*5070*/  FSEL R16, R26, 1, !P0 ;  /* 0x3f8000001a107808 */ /* 0x000fc60004000000 */
[C---:B------:R-:W-:Y:S02]  /*5080*/  FFMA.FTZ R19, R23.reuse, R0, R22 ;  /* 0x0000000017137223 */ /* 0x040fe40000010016 */
[C---:B------:R-:W-:Y:S02]  /*5090*/  FFMA.FTZ R25, R23.reuse, R16, RZ ;  /* 0x0000001017197223 */ /* 0x040fe400000100ff */
[----:B------:R-:W-:-:S04]  /*50a0*/  FFMA.FTZ R19, R23, R19, R24 ;  /* 0x0000001317137223 */ /* 0x000fc80000010018 */
[----:B------:R-:W-:-:S04]  /*50b0*/  FFMA.FTZ R16, R25, R19, R16 ;  /* 0x0000001319107223 */ /* 0x000fc80000010010 */
[----:B------:R-:W-:Y:S01]  /*50c0*/  @P2 FFMA.FTZ R16, R16, -1, RZ ;  /* 0xbf80000010102823 */ /* 0x000fe200000100ff */
[----:B------:R-:W-:Y:S06]  /*50d0*/  @!P4 BRA `(.L_x_48) ;  /* 0x0000000000ecc947 */ /* 0x000fec0003800000 */
[----:B------:R-:W-:Y:S01]  /*50e0*/  FMUL R19, R21, 16 ;  /* 0x4180000015137820 */ /* 0x000fe20000400000 */
[----:B------:R-:W-:-:S03]  /*50f0*/  @!P5 IMAD.MOV.U32 R17, RZ, RZ, RZ ;  /* 0x000000ffff11d224 */ /* 0x000fc600078e00ff */
[----:B------:R-:W-:Y:S01]  /*5100*/  @!P5 FMUL.FTZ R18, RZ, R19 ;  /* 0x00000013ff12d220 */ /* 0x000fe20000410000 */
        /* <DEDUP_REMOVED lines=9> */
[----:B------:R-:W-:-:S05]  /*51a0*/  VIADD R0, R0, 0xffffff80 ;  /* 0xffffff8000007836 */ /* 0x000fca0000000000 */
[----:B------:R-:W-:Y:S01]  /*51b0*/  SHF.R.U32.HI R18, RZ, 0x5, R0 ;  /* 0x00000005ff127819 */ /* 0x000fe20000011600 */
[----:B------:R-:W-:-:S07]  /*51c0*/  IMAD.MOV.U32 R0, RZ, RZ, R1 ;  /* 0x000000ffff007224 */ /* 0x000fce00078e0001 */
.L_x_49:
[----:B------:R-:W-:-:S04]  /*51d0*/  IADD3 R22, P0, R29, UR4, RZ ;  /* 0x000000041d167c10 */ /* 0x000fc8000ff1e0ff */
[----:B------:R-:W-:-:S06]  /*51e0*/  IADD3.X R23, R26, UR5, RZ, P0, !PT ;  /* 0x000000051a177c10 */ /* 0x000fcc00087fe4ff */
[----:B------:R-:W2:Y:S01]  /*51f0*/  LDG.E.CONSTANT R23, desc[UR6][R22.64] ;  /* 0x0000000616177981 */ /* 0x000ea2000c1e9900 */
[----:B------:R-:W-:Y:S01]  /*5200*/  IADD3 R29, P2, R29, 0x4, RZ ;  /* 0x000000041d1d7810 */ /* 0x000fe20007f5e0ff */
[----:B------:R-:W-:Y:S01]  /*5210*/  IMAD.MOV.U32 R24, RZ, RZ, R25 ;  /* 0x000000ffff187224 */ /* 0x000fe200078e0019 */
[----:B------:R-:W-:Y:S02]  /*5220*/  HFMA2.MMA R25, -RZ, RZ, 0, 0 ;  /* 0x00000000ff197435 */ /* 0x000fe400000001ff */
        /* <DEDUP_REMOVED lines=17> */
[-C--:B----4-:R-:W-:Y:S02]  /*5340*/  @P0 SHF.R.U32.HI R29, RZ, R18.reuse, R23 ;  /* 0x00000012ff1d0219 */ /* 0x090fe40000011617 */
[----:B--2---:R-:W-:Y:S02]  /*5350*/  @P0 SHF.R.U32.HI R23, RZ, R18, R17 ;  /* 0x00000012ff170219 */ /* 0x004fe40000011611 */
[-C--:B---3--:R-:W-:Y:S02]  /*5360*/  @P0 SHF.L.U32 R18, R0, R22.reuse, RZ ;  /* 0x0000001600120219 */ /* 0x088fe400000006ff */
        /* <DEDUP_REMOVED lines=14> */
[----:B------:R-:W-:Y:S01]  /*5450*/  IMAD.MOV R0, RZ, RZ, -R17 ;  /* 0x000000ffff007224 */ /* 0x000fe200078e0a11 */
[----:B------:R-:W-:-:S04]  /*5460*/  ISETP.GE.AND P0, PT, R19, RZ, PT ;  /* 0x000000ff1300720c */ /* 0x000fc80003f06270 */
[----:B------:R-:W-:Y:S02]  /*5470*/  @!P2 MOV R17, R0 ;  /* 0x000000000011a202 */ /* 0x000fe40000000f00 */
[----:B0-----:R-:W-:-:S07]  /*5480*/  FSEL R18, -R24, R24, !P0 ;  /* 0x0000001818127208 */ /* 0x001fce0004000100 */
.L_x_48:
[----:B------:R-:W-:Y:S05]  /*5490*/  BSYNC B0 ;  /* 0x0000000000007941 */ /* 0x000fea0003800000 */
.L_x_47:
[----:B------:R-:W0:Y:S01]  /*54a0*/  S2R R26, SR_TID.X ;  /* 0x00000000001a7919 */ /* 0x000e220000002100 */
[C---:B------:R-:W-:Y:S01]  /*54b0*/  LOP3.LUT R0, R17.reuse, 0x1, RZ, 0xc0, !PT ;  /* 0x0000000111007812 */ /* 0x040fe200078ec0ff */
[----:B------:R-:W-:Y:S01]  /*54c0*/  VIADD R17, R17, 0x1 ;  /* 0x0000000111117836 */ /* 0x000fe20000000000 */
[----:B------:R-:W1:Y:S01]  /*54d0*/  S2UR UR5, SR_CgaCtaId ;  /* 0x00000000000579c3 */ /* 0x000e620000008800 */
[----:B------:R-:W-:Y:S01]  /*54e0*/  IMAD.MOV.U32 R19, RZ, RZ, -0x46b2bead ;  /* 0xb94d4153ff137424 */ /* 0x000fe200078e00ff */
[----:B------:R-:W-:Y:S01]  /*54f0*/  ISETP.NE.U32.AND P0, PT, R0, 0x1, PT ;  /* 0x000000010000780c */ /* 0x000fe20003f05070 */
[----:B------:R-:W-:Y:S01]  /*5500*/  FMUL.FTZ R0, R18, R18 ;  /* 0x0000001212007220 */ /* 0x000fe20000410000 */
[----:B------:R-:W-:Y:S01]  /*5510*/  IMAD.MOV.U32 R23, RZ, RZ, 0x3c0885e4 ;  /* 0x3c0885e4ff177424 */ /* 0x000fe200078e00ff */
[----:B------:R-:W-:Y:S01]  /*5520*/  LOP3.LUT P2, RZ, R17, 0x2, RZ, 0xc0, !PT ;  /* 0x0000000211ff7812 */ /* 0x000fe2000784c0ff */
[----:B------:R-:W-:Y:S01]  /*5530*/  UMOV UR4, 0x400 ;  /* 0x0000040000047882 */ /* 0x000fe20000000000 */
[----:B------:R-:W-:-:S02]  /*5540*/  MOV R17, 0xbe2aaaa8 ;  /* 0xbe2aaaa800117802 */ /* 0x000fc40000000f00 */
[----:B------:R-:W-:-:S06]  /*5550*/  FSEL R18, R18, 1, !P0 ;  /* 0x3f80000012127808 */ /* 0x000fcc0004000000 */
[----:B------:R-:W-:Y:S02]  /*5560*/  @P0 IMAD.MOV.U32 R25, RZ, RZ, 0x37cbac00 ;  /* 0x37cbac00ff190424 */ /* 0x000fe400078e00ff */
[----:B------:R-:W-:Y:S02]  /*5570*/  @P0 IMAD.MOV.U32 R23, RZ, RZ, 0x3d2aaabb ;  /* 0x3d2aaabbff170424 */ /* 0x000fe400078e00ff */
[----:B------:R-:W-:Y:S01]  /*5580*/  @P0 FFMA.FTZ R19, R0, R25, -0.0013887860113754868507 ;  /* 0xbab607ed00130423 */ /* 0x000fe20000010019 */
[----:B------:R-:W-:-:S03]  /*5590*/  @P0 IMAD.MOV.U32 R17, RZ, RZ, -0x41000001 ;  /* 0xbeffffffff110424 */ /* 0x000fc600078e00ff */
[----:B------:R-:W-:Y:S01]  /*55a0*/  FFMA.FTZ R19, R0, R19, R23 ;  /* 0x0000001300137223 */ /* 0x000fe20000010017 */
[----:B-1----:R-:W-:-:S03]  /*55b0*/  UPRMT UR4, UR5, 0x654, UR4 ;  /* 0x0000065405047896 */ /* 0x002fc60008000004 */
[----:B------:R-:W-:Y:S01]  /*55c0*/  FFMA.FTZ R17, R0, R19, R17 ;  /* 0x0000001300117223 */ /* 0x000fe20000010011 */
[C---:B0-----:R-:W-:Y:S01]  /*55d0*/  IMAD.SHL.U32 R28, R26.reuse, 0x2, RZ ;  /* 0x000000021a1c7824 */ /* 0x041fe200078e00ff */
[----:B------:R-:W-:-:S04]  /*55e0*/  LOP3.LUT R29, R26, 0x7f, RZ, 0xc0, !PT ;  /* 0x0000007f1a1d7812 */ /* 0x000fc800078ec0ff */
[----:B------:R-:W-:-:S04]  /*55f0*/  LOP3.LUT R28, R28, 0xfe, RZ, 0xc0, !PT ;  /* 0x000000fe1c1c7812 */ /* 0x000fc800078ec0ff */
[----:B------:R-:W-:-:S04]  /*5600*/  PRMT R24, R28, 0x6540, R27 ;  /* 0x000065401c187816 */ /* 0x000fc8000000001b */
[----:B------:R-:W-:-:S04]  /*5610*/  SHF.R.S32.HI R22, RZ, 0x1f, R24 ;  /* 0x0000001fff167819 */ /* 0x000fc80000011418 */
[----:B------:R-:W-:-:S04]  /*5620*/  LEA.HI R22, R22, R24, RZ, 0x2 ;  /* 0x0000001816167211 */ /* 0x000fc800078f10ff */
[----:B------:R-:W-:-:S05]  /*5630*/  LOP3.LUT R19, R22, 0xfffffffc, RZ, 0xc0, !PT ;  /* 0xfffffffc16137812 */ /* 0x000fca00078ec0ff */
[----:B------:R-:W-:Y:S01]  /*5640*/  IMAD.IADD R24, R24, 0x1, -R19 ;  /* 0x0000000118187824 */ /* 0x000fe200078e0a13 */
[----:B------:R-:W-:Y:S02]  /*5650*/  SHF.R.S32.HI R19, RZ, 0x2, R22 ;  /* 0x00000002ff137819 */ /* 0x000fe40000011416 */
[----:B------:R-:W0:Y:S03]  /*5660*/  LDC.64 R22, c[0x0][0x218] ;  /* 0x00008600ff167b82 */ /* 0x000e260000000a00 */
[----:B------:R-:W-:-:S04]  /*5670*/  IMAD R19, R19, 0x24, R24 ;  /* 0x0000002413137824 */ /* 0x000fc800078e0218 */
[----:B0-----:R-:W-:Y:S01]  /*5680*/  IMAD.WIDE R24, R19, 0x4, R22 ;  /* 0x0000000413187825 */ /* 0x001fe200078e0216 */
[----:B------:R-:W-:Y:S02]  /*5690*/  LEA R23, R28, UR4, 0x2 ;  /* 0x000000041c177c11 */ /* 0x000fe4000f8e10ff */
[----:B------:R-:W-:Y:S01]  /*56a0*/  LEA R22, R29, UR4, 0x2 ;  /* 0x000000041d167c11 */ /* 0x000fe2000f8e10ff */
[----:B------:R-:W-:Y:S01]  /*56b0*/  IMAD.SHL.U32 R28, R27, 0x100, RZ ;  /* 0x000001001b1c7824 */ /* 0x000fe200078e00ff */
[----:B------:R0:W-:Y:S01]  /*56c0*/  @!P1 STG.E.64 desc[UR6][R24.64], R20 ;  /* 0x0000001418009986 */ /* 0x0001e2000c101b06 */
[----:B------:R-:W-:-:S03]  /*56d0*/  PRMT R27, R29, 0x6540, R27 ;  /* 0x000065401d1b7816 */ /* 0x000fc6000000001b */
[----:B------:R1:W-:Y:S01]  /*56e0*/  STS.64 [R23], R2 ;  /* 0x0000000217007388 */ /* 0x0003e20000000a00 */
[----:B------:R-:W-:Y:S01]  /*56f0*/  SHF.R.S32.HI R28, RZ, 0x1f, R28 ;  /* 0x0000001fff1c7819 */ /* 0x000fe2000001141c */
[----:B------:R-:W-:Y:S03]  /*5700*/  BAR.SYNC.DEFER_BLOCKING 0x0 ;  /* 0x0000000000007b1d */ /* 0x000fe60000010000 */
[----:B------:R-:W-:Y:S02]  /*5710*/  LEA.HI R29, R28, R27, RZ, 0x2 ;  /* 0x0000001b1c1d7211 */ /* 0x000fe400078f10ff */
[----:B------:R-:W-:Y:S02]  /*5720*/  ISETP.GE.AND P3, PT, R27, 0x100, PT ;  /* 0x000001001b00780c */ /* 0x000fe40003f66270 */
[----:B0-----:R-:W-:Y:S01]  /*5730*/  LOP3.LUT R24, R29, 0xfffffffc, RZ, 0xc0, !PT ;  /* 0xfffffffc1d187812 */ /* 0x001fe200078ec0ff */
[----:B------:R-:W0:Y:S01]  /*5740*/  LDC.64 R20, c[0x0][0x220] ;  /* 0x00008800ff147b82 */ /* 0x000e220000000a00 */
[----:B-1----:R-:W-:-:S03]  /*5750*/  LOP3.LUT R2, R27, 0x80, RZ, 0xfc, !PT ;  /* 0x000000801b027812 */ /* 0x002fc600078efcff */
[----:B------:R-:W-:Y:S01]  /*5760*/  IMAD.IADD R24, R27, 0x1, -R24 ;  /* 0x000000011b187824 */ /* 0x000fe200078e0a18 */
[----:B------:R-:W-:Y:S02]  /*5770*/  LEA.HI R28, R28, R2, RZ, 0x2 ;  /* 0x000000021c1c7211 */ /* 0x000fe400078f10ff */
[----:B------:R-:W-:Y:S02]  /*5780*/  SHF.R.S32.HI R27, RZ, 0x2, R29 ;  /* 0x00000002ff1b7819 */ /* 0x000fe4000001141d */
[----:B------:R-:W-:Y:S02]  /*5790*/  LOP3.LUT R3, R28, 0xfffffffc, RZ, 0xc0, !PT ;  /* 0xfffffffc1c037812 */ /* 0x000fe400078ec0ff */
[----:B------:R-:W-:Y:S01]  /*57a0*/  SHF.R.S32.HI R25, RZ, 0x2, R28 ;  /* 0x00000002ff197819 */ /* 0x000fe2000001141c */
[----:B------:R-:W-:Y:S01]  /*57b0*/  IMAD R27, R27, 0x24, R24 ;  /* 0x000000241b1b7824 */ /* 0x000fe200078e0218 */
[C---:B------:R-:W-:Y:S01]  /*57c0*/  ISETP.GE.AND P4, PT, R2.reuse, 0x100, PT ;  /* 0x000001000200780c */ /* 0x040fe20003f86270 */
[----:B------:R-:W-:Y:S01]  /*57d0*/  IMAD.IADD R24, R2, 0x1, -R3 ;  /* 0x0000000102187824 */ /* 0x000fe200078e0a03 */
[----:B------:R-:W1:Y:S03]  /*57e0*/  LDS R26, [R22] ;  /* 0x00000000161a7984 */ /* 0x000e660000000800 */
[----:B------:R-:W-:-:S02]  /*57f0*/  IMAD R25, R25, 0x24, R24 ;  /* 0x0000002419197824 */ /* 0x000fc400078e0218 */
[----:B------:R-:W2:Y:S01]  /*5800*/  LDS R24, [R22+0x200] ;  /* 0x0002000016187984 */ /* 0x000ea20000000800 */
[----:B0-----:R-:W-:-:S05]  /*5810*/  IMAD.WIDE R2, R27, 0x4, R20 ;  /* 0x000000041b027825 */ /* 0x001fca00078e0214 */
[----:B-1----:R0:W-:Y:S02]  /*5820*/  @!P3 STG.E desc[UR6][R2.64], R26 ;  /* 0x0000001a0200b986 */ /* 0x0021e4000c101906 */
[----:B0-----:R-:W-:Y:S02]  /*5830*/  IMAD.WIDE R2, R25, 0x4, R20 ;  /* 0x0000000419027825 */ /* 0x001fe400078e0214 */
[----:B------:R-:W0:Y:S03]  /*5840*/  LDC.64 R20, c[0x0][0x228] ;  /* 0x00008a00ff147b82 */ /* 0x000e260000000a00 */
[----:B--2---:R1:W-:Y:S05]  /*5850*/  @!P4 STG.E desc[UR6][R2.64], R24 ;  /* 0x000000180200c986 */ /* 0x0043ea000c101906 */
[----:B------:R-:W-:Y:S08]  /*5860*/  BAR.SYNC.DEFER_BLOCKING 0x0 ;  /* 0x0000000000007b1d */ /* 0x000ff00000010000 */
[----:B-1----:R-:W1:Y:S01]  /*5870*/  LDC.64 R2, c[0x0][0x230] ;  /* 0x00008c00ff027b82 */ /* 0x002e620000000a00 */
[----:B0-----:R-:W-:-:S04]  /*5880*/  IMAD.WIDE R28, R27, 0x4, R20 ;  /* 0x000000041b1c7825 */ /* 0x001fc800078e0214 */
[----:B------:R-:W-:Y:S01]  /*5890*/  IMAD.WIDE R20, R25, 0x4, R20 ;  /* 0x0000000419147825 */ /* 0x000fe200078e0214 */
[----:B------:R0:W-:Y:S02]  /*58a0*/  STS.64 [R23], R4 ;  /* 0x0000000417007388 */ /* 0x0001e40000000a00 */
[----:B------:R-:W-:Y:S08]  /*58b0*/  BAR.SYNC.DEFER_BLOCKING 0x0 ;  /* 0x0000000000007b1d */ /* 0x000ff00000010000 */
[----:B0-----:R-:W0:Y:S01]  /*58c0*/  LDC.64 R4, c[0x0][0x238] ;  /* 0x00008e00ff047b82 */ /* 0x001e220000000a00 */
[----:B------:R-:W2:Y:S04]  /*58d0*/  LDS R24, [R22] ;  /* 0x0000000016187984 */ /* 0x000ea80000000800 */
[----:B------:R-:W3:Y:S01]  /*58e0*/  LDS R26, [R22+0x200] ;  /* 0x00020000161a7984 */ /* 0x000ee20000000800 */
[----:B0-----:R-:W-:-:S03]  /*58f0*/  IMAD.WIDE R4, R19, 0x4, R4 ;  /* 0x0000000413047825 */ /* 0x001fc600078e0204 */
[----:B--2---:R0:W-:Y:S04]  /*5900*/  @!P3 STG.E desc[UR6][R28.64], R24 ;  /* 0x000000181c00b986 */ /* 0x0041e8000c101906 */
[----:B---3--:R1:W-:Y:S01]  /*5910*/  @!P4 STG.E desc[UR6][R20.64], R26 ;  /* 0x0000001a1400c986 */ /* 0x0083e2000c101906 */
[----:B------:R-:W-:Y:S08]  /*5920*/  BAR.SYNC.DEFER_BLOCKING 0x0 ;  /* 0x0000000000007b1d */ /* 0x000ff00000010000 */
[----:B0-----:R-:W0:Y:S01]  /*5930*/  LDC.64 R28, c[0x0][0x240] ;  /* 0x00009000ff1c7b82 */ /* 0x001e220000000a00 */
[----:B-1----:R-:W-:-:S04]  /*5940*/  IMAD.WIDE R20, R27, 0x4, R2 ;  /* 0x000000041b147825 */ /* 0x002fc800078e0202 */
[----:B------:R-:W-:Y:S01]  /*5950*/  IMAD.WIDE R2, R25, 0x4, R2 ;  /* 0x0000000419027825 */ /* 0x000fe200078e0202 */
[----:B------:R0:W-:Y:S02]  /*5960*/  STS.64 [R23], R6 ;  /* 0x0000000617007388 */ /* 0x0001e40000000a00 */
[----:B------:R-:W-:Y:S01]  /*5970*/  BAR.SYNC.DEFER_BLOCKING 0x0 ;  /* 0x0000000000007b1d */ /* 0x000fe20000010000 */
[----:B0-----:R-:W-:-:S04]  /*5980*/  IMAD.WIDE R6, R27, 0x4, R28 ;  /* 0x000000041b067825 */ /* 0x001fc800078e021c */
[----:B------:R-:W-:Y:S01]  /*5990*/  IMAD.WIDE R28, R25, 0x4, R28 ;  /* 0x00000004191c7825 */ /* 0x000fe200078e021c */
[----:B------:R-:W0:Y:S04]  /*59a0*/  LDS R24, [R22] ;  /* 0x0000000016187984 */ /* 0x000e280000000800 */
[----:B------:R-:W1:Y:S04]  /*59b0*/  LDS R26, [R22+0x200] ;  /* 0x00020000161a7984 */ /* 0x000e680000000800 */
[----:B0-----:R-:W-:Y:S04]  /*59c0*/  @!P3 STG.E desc[UR6][R20.64], R24 ;  /* 0x000000181400b986 */ /* 0x001fe8000c101906 */
[----:B-1----:R-:W-:Y:S04]  /*59d0*/  @!P4 STG.E desc[UR6][R2.64], R26 ;  /* 0x0000001a0200c986 */ /* 0x002fe8000c101906 */
[----:B------:R0:W-:Y:S01]  /*59e0*/  @!P1 STG.E.64 desc[UR6][R4.64], R8 ;  /* 0x0000000804009986 */ /* 0x0001e2000c101b06 */
[----:B------:R-:W-:Y:S08]  /*59f0*/  BAR.SYNC.DEFER_BLOCKING 0x0 ;  /* 0x0000000000007b1d */ /* 0x000ff00000010000 */
[----:B0-----:R-:W0:Y:S01]  /*5a00*/  LDC.64 R8, c[0x0][0x248] ;  /* 0x00009200ff087b82 */ /* 0x001e220000000a00 */
[----:B------:R-:W-:Y:S07]  /*5a10*/  STS.64 [R23], R10 ;  /* 0x0000000a17007388 */ /* 0x000fee0000000a00 */
[----:B------:R-:W-:Y:S01]  /*5a20*/  BAR.SYNC.DEFER_BLOCKING 0x0 ;  /* 0x0000000000007b1d */ /* 0x000fe20000010000 */
[----:B0-----:R-:W-:-:S04]  /*5a30*/  IMAD.WIDE R2, R27, 0x4, R8 ;  /* 0x000000041b027825 */ /* 0x001fc800078e0208 */
[----:B------:R-:W-:Y:S01]  /*5a40*/  IMAD.WIDE R8, R25, 0x4, R8 ;  /* 0x0000000419087825 */ /* 0x000fe200078e0208 */
[----:B------:R-:W0:Y:S04]  /*5a50*/  LDS R5, [R22] ;  /* 0x0000000016057984 */ /* 0x000e280000000800 */
[----:B------:R-:W1:Y:S04]  /*5a60*/  LDS R11, [R22+0x200] ;  /* 0x00020000160b7984 */ /* 0x000e680000000800 */
[----:B0-----:R0:W-:Y:S04]  /*5a70*/  @!P3 STG.E desc[UR6][R6.64], R5 ;  /* 0x000000050600b986 */ /* 0x0011e8000c101906 */
[----:B-1----:R1:W-:Y:S01]  /*5a80*/  @!P4 STG.E desc[UR6][R28.64], R11 ;  /* 0x0000000b1c00c986 */ /* 0x0023e2000c101906 */
[----:B------:R-:W-:Y:S08]  /*5a90*/  BAR.SYNC.DEFER_BLOCKING 0x0 ;  /* 0x0000000000007b1d */ /* 0x000ff00000010000 */
[----:B0-----:R-:W0:Y:S01]  /*5aa0*/  LDC.64 R6, c[0x0][0x250] ;  /* 0x00009400ff067b82 */ /* 0x001e220000000a00 */
[----:B-1----:R-:W-:-:S04]  /*5ab0*/  FFMA.FTZ R29, R0, R18, RZ ;  /* 0x00000012001d7223 */ /* 0x002fc800000100ff */
[----:B------:R-:W-:-:S03]  /*5ac0*/  FFMA.FTZ R17, R29, R17, R18 ;  /* 0x000000111d117223 */ /* 0x000fc60000010012 */
[----:B------:R-:W1:Y:S01]  /*5ad0*/  LDC.64 R4, c[0x0][0x258] ;  /* 0x00009600ff047b82 */ /* 0x000e620000000a00 */
[----:B------:R-:W-:Y:S01]  /*5ae0*/  @P2 FFMA.FTZ R17, R17, -1, RZ ;  /* 0xbf80000011112823 */ /* 0x000fe200000100ff */
[----:B------:R-:W-:Y:S06]  /*5af0*/  STS.64 [R23], R12 ;  /* 0x0000000c17007388 */ /* 0x000fec0000000a00 */
[----:B------:R-:W-:Y:S01]  /*5b00*/  BAR.SYNC.DEFER_BLOCKING 0x0 ;  /* 0x0000000000007b1d */ /* 0x000fe20000010000 */
[----:B-1----:R-:W-:-:S05]  /*5b10*/  IMAD.WIDE R4, R19, 0x4, R4 ;  /* 0x0000000413047825 */ /* 0x002fca00078e0204 */
[----:B------:R-:W1:Y:S04]  /*5b20*/  LDS R21, [R22] ;  /* 0x0000000016157984 */ /* 0x000e680000000800 */
[----:B------:R-:W2:Y:S04]  /*5b30*/  LDS R10, [R22+0x200] ;  /* 0x00020000160a7984 */ /* 0x000ea80000000800 */
[----:B-1----:R0:W-:Y:S04]  /*5b40*/  @!P3 STG.E desc[UR6][R2.64], R21 ;  /* 0x000000150200b986 */ /* 0x0021e8000c101906 */
[----:B--2---:R-:W-:Y:S01]  /*5b50*/  @!P4 STG.E desc[UR6][R8.64], R10 ;  /* 0x0000000a0800c986 */ /* 0x004fe2000c101906 */
[----:B------:R-:W-:Y:S01]  /*5b60*/  BAR.SYNC.DEFER_BLOCKING 0x0 ;  /* 0x0000000000007b1d */ /* 0x000fe20000010000 */
[----:B0-----:R-:W-:-:S04]  /*5b70*/  IMAD.WIDE R2, R27, 0x4, R6 ;  /* 0x000000041b027825 */ /* 0x001fc800078e0206 */
[----:B------:R-:W-:Y:S01]  /*5b80*/  IMAD.WIDE R6, R25, 0x4, R6 ;  /* 0x0000000419067825 */ /* 0x000fe200078e0206 */
[----:B------:R-:W-:Y:S02]  /*5b90*/  STS.64 [R23], R14 ;  /* 0x0000000e17007388 */ /* 0x000fe40000000a00 */
[----:B------:R-:W-:Y:S06]  /*5ba0*/  BAR.SYNC.DEFER_BLOCKING 0x0 ;  /* 0x0000000000007b1d */ /* 0x000fec0000010000 */
[----:B------:R-:W0:Y:S04]  /*5bb0*/  LDS R11, [R22] ;  /* 0x00000000160b7984 */ /* 0x000e280000000800 */
[----:B------:R-:W1:Y:S04]  /*5bc0*/  LDS R13, [R22+0x200] ;  /* 0x00020000160d7984 */ /* 0x000e680000000800 */
[----:B0-----:R0:W-:Y:S04]  /*5bd0*/  @!P3 STG.E desc[UR6][R2.64], R11 ;  /* 0x0000000b0200b986 */ /* 0x0011e8000c101906 */
[----:B-1----:R0:W-:Y:S01]  /*5be0*/  @!P4 STG.E desc[UR6][R6.64], R13 ;  /* 0x0000000d0600c986 */ /* 0x0021e2000c101906 */
[----:B------:R-:W-:Y:S05]  /*5bf0*/  @P1 EXIT ;  /* 0x000000000000194d */ /* 0x000fea0003800000 */
[----:B------:R-:W-:Y:S01]  /*5c00*/  STG.E.64 desc[UR6][R4.64], R16 ;  /* 0x0000001004007986 */ /* 0x000fe2000c101b06 */
[----:B------:R-:W-:Y:S05]  /*5c10*/  EXIT ;  /* 0x000000000000794d */ /* 0x000fea0003800000 */
.L_x_50:
[----:B------:R-:W-:-:S00]  /*5c20*/  BRA `(.L_x_50) ;  /* 0xfffffffc00fc7947 */ /* 0x000fc0000383ffff */
[----:B------:R-:W-:-:S00]  /*5c30*/  NOP ;  /* 0x0000000000007918 */ /* 0x000fc00000000000 */
        /* <DEDUP_REMOVED lines=12> */
.L_x_51:


//--------------------- .nv.global.init           --------------------------
	.section	.nv.global.init,"aw",@progbits
	.align	4
.nv.global.init:
	.type		__cudart_i2opi_f,@object
	.size		__cudart_i2opi_f,(_$_str - __cudart_i2opi_f)
__cudart_i2opi_f:
        /*0000*/ 	.byte	0x41, 0x90, 0x43, 0x3c, 0x99, 0x95, 0x62, 0xdb, 0xc0, 0xdd, 0x34, 0xf5, 0xd1, 0x57, 0x27, 0xfc
        /*0010*/ 	.byte	0x29, 0x15, 0x44, 0x4e, 0x6e, 0x83, 0xf9, 0xa2
	.type		_$_str,@object
	.size		_$_str,(.L_0 - _$_str)
_$_str:
        /*0018*/ 	.byte	0x5f, 0x5f, 0x43, 0x55, 0x44, 0x41, 0x5f, 0x46, 0x54, 0x5a, 0x00
.L_0:


//--------------------- .nv.shared.triton_poi_fused_cos_div_mul_sin_0 --------------------------
	.section	.nv.shared.triton_poi_fused_cos_div_mul_sin_0,"aw",@nobits
	.sectionflags	@""
	.align	16
	.zero		1024


//--------------------- .nv.constant0.triton_poi_fused_cos_div_mul_sin_0 --------------------------
	.section	.nv.constant0.triton_poi_fused_cos_div_mul_sin_0,"a",@progbits
	.sectionflags	@""
	.align	4
.nv.constant0.triton_poi_fused_cos_div_mul_sin_0:
	.zero		612
